//
// Generated by NVIDIA NVVM Compiler
//
// Compiler Build ID: CL-36424714
// Cuda compilation tools, release 13.0, V13.0.88
// Based on NVVM 20.0.0
//

.version 9.0
.target sm_100
.address_size 64

	// .globl	_Z26batch_propagate_roe_kernelPKdS0_PdS1_iddddddd
.func  (.param .align 16 .b8 func_retval0[16]) __internal_trig_reduction_slowpathd
(
	.param .b64 __internal_trig_reduction_slowpathd_param_0
)
;
.global .align 8 .b8 __cudart_i2opi_d[144] = {8, 93, 141, 31, 177, 95, 251, 107, 234, 146, 82, 138, 247, 57, 7, 61, 123, 241, 229, 235, 199, 186, 39, 117, 45, 234, 95, 158, 102, 63, 70, 79, 183, 9, 203, 39, 207, 126, 54, 109, 31, 109, 10, 90, 139, 17, 47, 239, 15, 152, 5, 222, 255, 151, 248, 31, 59, 40, 249, 189, 139, 95, 132, 156, 244, 57, 83, 131, 57, 214, 145, 57, 65, 126, 95, 180, 38, 112, 156, 233, 132, 68, 187, 46, 245, 53, 130, 232, 62, 167, 41, 177, 28, 235, 29, 254, 28, 146, 209, 9, 234, 46, 73, 6, 224, 210, 77, 66, 58, 110, 36, 183, 97, 197, 187, 222, 171, 99, 81, 254, 65, 144, 67, 60, 153, 149, 98, 219, 192, 221, 52, 245, 209, 87, 39, 252, 41, 21, 68, 78, 110, 131, 249, 162};
.global .align 16 .b8 __cudart_sin_cos_coeffs[128] = {70, 210, 176, 44, 241, 229, 90, 190, 146, 227, 172, 105, 227, 29, 199, 62, 161, 98, 219, 25, 160, 1, 42, 191, 24, 8, 17, 17, 17, 17, 129, 63, 84, 85, 85, 85, 85, 85, 197, 191, 0, 0, 0, 0, 0, 0, 0, 0, 0, 0, 0, 0, 0, 0, 0, 0, 100, 129, 253, 32, 131, 255, 168, 189, 40, 133, 239, 193, 167, 238, 33, 62, 217, 230, 6, 142, 79, 126, 146, 190, 233, 188, 221, 25, 160, 1, 250, 62, 71, 93, 193, 22, 108, 193, 86, 191, 81, 85, 85, 85, 85, 85, 165, 63, 0, 0, 0, 0, 0, 0, 224, 191, 0, 0, 0, 0, 0, 0, 240, 63};

.visible .entry _Z26batch_propagate_roe_kernelPKdS0_PdS1_iddddddd(
	.param .u64 .ptr .align 1 _Z26batch_propagate_roe_kernelPKdS0_PdS1_iddddddd_param_0,
	.param .u64 .ptr .align 1 _Z26batch_propagate_roe_kernelPKdS0_PdS1_iddddddd_param_1,
	.param .u64 .ptr .align 1 _Z26batch_propagate_roe_kernelPKdS0_PdS1_iddddddd_param_2,
	.param .u64 .ptr .align 1 _Z26batch_propagate_roe_kernelPKdS0_PdS1_iddddddd_param_3,
	.param .u32 _Z26batch_propagate_roe_kernelPKdS0_PdS1_iddddddd_param_4,
	.param .f64 _Z26batch_propagate_roe_kernelPKdS0_PdS1_iddddddd_param_5,
	.param .f64 _Z26batch_propagate_roe_kernelPKdS0_PdS1_iddddddd_param_6,
	.param .f64 _Z26batch_propagate_roe_kernelPKdS0_PdS1_iddddddd_param_7,
	.param .f64 _Z26batch_propagate_roe_kernelPKdS0_PdS1_iddddddd_param_8,
	.param .f64 _Z26batch_propagate_roe_kernelPKdS0_PdS1_iddddddd_param_9,
	.param .f64 _Z26batch_propagate_roe_kernelPKdS0_PdS1_iddddddd_param_10,
	.param .f64 _Z26batch_propagate_roe_kernelPKdS0_PdS1_iddddddd_param_11
)
{
	.reg .pred 	%p<22>;
	.reg .b32 	%r<59>;
	.reg .b64 	%rd<38>;
	.reg .b64 	%fd<234>;

	ld.param.u64 	%rd3, [_Z26batch_propagate_roe_kernelPKdS0_PdS1_iddddddd_param_1];
	ld.param.u32 	%r22, [_Z26batch_propagate_roe_kernelPKdS0_PdS1_iddddddd_param_4];
	ld.param.f64 	%fd41, [_Z26batch_propagate_roe_kernelPKdS0_PdS1_iddddddd_param_5];
	ld.param.f64 	%fd43, [_Z26batch_propagate_roe_kernelPKdS0_PdS1_iddddddd_param_8];
	ld.param.f64 	%fd44, [_Z26batch_propagate_roe_kernelPKdS0_PdS1_iddddddd_param_9];
	ld.param.f64 	%fd45, [_Z26batch_propagate_roe_kernelPKdS0_PdS1_iddddddd_param_10];
	ld.param.f64 	%fd46, [_Z26batch_propagate_roe_kernelPKdS0_PdS1_iddddddd_param_11];
	mov.u32 	%r23, %ctaid.x;
	mov.u32 	%r24, %ntid.x;
	mov.u32 	%r25, %tid.x;
	mad.lo.s32 	%r1, %r23, %r24, %r25;
	setp.ge.s32 	%p1, %r1, %r22;
	@%p1 bra 	$L__BB0_24;
	cvta.to.global.u64 	%rd6, %rd3;
	mul.f64 	%fd1, %fd44, %fd45;
	mul.lo.s32 	%r2, %r1, 3;
	mul.wide.s32 	%rd7, %r2, 8;
	add.s64 	%rd8, %rd6, %rd7;
	ld.global.f64 	%fd2, [%rd8];
	ld.global.f64 	%fd3, [%rd8+8];
	ld.global.f64 	%fd4, [%rd8+16];
	add.f64 	%fd5, %fd43, %fd1;
	abs.f64 	%fd6, %fd5;
	setp.neu.f64 	%p2, %fd6, 0d7FF0000000000000;
	@%p2 bra 	$L__BB0_3;
	mov.f64 	%fd52, 0d0000000000000000;
	mul.rn.f64 	%fd227, %fd5, %fd52;
	mov.b32 	%r52, 0;
	bra.uni 	$L__BB0_5;
$L__BB0_3:
	mul.f64 	%fd47, %fd5, 0d3FE45F306DC9C883;
	cvt.rni.s32.f64 	%r52, %fd47;
	cvt.rn.f64.s32 	%fd48, %r52;
	fma.rn.f64 	%fd49, %fd48, 0dBFF921FB54442D18, %fd5;
	fma.rn.f64 	%fd50, %fd48, 0dBC91A62633145C00, %fd49;
	fma.rn.f64 	%fd227, %fd48, 0dB97B839A252049C0, %fd50;
	setp.ltu.f64 	%p3, %fd6, 0d41E0000000000000;
	@%p3 bra 	$L__BB0_5;
	{ // callseq 0, 0
	.param .b64 param0;
	st.param.f64 	[param0], %fd5;
	.param .align 16 .b8 retval0[16];
	call.uni (retval0), 
	__internal_trig_reduction_slowpathd, 
	(
	param0
	);
	ld.param.f64 	%fd227, [retval0];
	ld.param.b32 	%r52, [retval0+8];
	} // callseq 0
$L__BB0_5:
	setp.neu.f64 	%p4, %fd6, 0d7FF0000000000000;
	shl.b32 	%r28, %r52, 6;
	cvt.u64.u32 	%rd9, %r28;
	and.b64  	%rd10, %rd9, 64;
	mov.u64 	%rd11, __cudart_sin_cos_coeffs;
	add.s64 	%rd12, %rd11, %rd10;
	mul.rn.f64 	%fd53, %fd227, %fd227;
	and.b32  	%r29, %r52, 1;
	setp.eq.b32 	%p5, %r29, 1;
	selp.f64 	%fd54, 0dBDA8FF8320FD8164, 0d3DE5DB65F9785EBA, %p5;
	ld.global.nc.v2.f64 	{%fd55, %fd56}, [%rd12];
	fma.rn.f64 	%fd57, %fd54, %fd53, %fd55;
	fma.rn.f64 	%fd58, %fd57, %fd53, %fd56;
	ld.global.nc.v2.f64 	{%fd59, %fd60}, [%rd12+16];
	fma.rn.f64 	%fd61, %fd58, %fd53, %fd59;
	fma.rn.f64 	%fd62, %fd61, %fd53, %fd60;
	ld.global.nc.v2.f64 	{%fd63, %fd64}, [%rd12+32];
	fma.rn.f64 	%fd65, %fd62, %fd53, %fd63;
	fma.rn.f64 	%fd66, %fd65, %fd53, %fd64;
	fma.rn.f64 	%fd67, %fd66, %fd227, %fd227;
	fma.rn.f64 	%fd68, %fd66, %fd53, 0d3FF0000000000000;
	selp.f64 	%fd69, %fd68, %fd67, %p5;
	and.b32  	%r30, %r52, 2;
	setp.eq.s32 	%p6, %r30, 0;
	mov.f64 	%fd70, 0d0000000000000000;
	sub.f64 	%fd71, %fd70, %fd69;
	selp.f64 	%fd11, %fd69, %fd71, %p6;
	@%p4 bra 	$L__BB0_7;
	mov.f64 	%fd77, 0d0000000000000000;
	mul.rn.f64 	%fd229, %fd5, %fd77;
	mov.b32 	%r54, 1;
	bra.uni 	$L__BB0_10;
$L__BB0_7:
	mul.f64 	%fd72, %fd5, 0d3FE45F306DC9C883;
	cvt.rni.s32.f64 	%r53, %fd72;
	cvt.rn.f64.s32 	%fd73, %r53;
	fma.rn.f64 	%fd74, %fd73, 0dBFF921FB54442D18, %fd5;
	fma.rn.f64 	%fd75, %fd73, 0dBC91A62633145C00, %fd74;
	fma.rn.f64 	%fd229, %fd73, 0dB97B839A252049C0, %fd75;
	setp.ltu.f64 	%p7, %fd6, 0d41E0000000000000;
	@%p7 bra 	$L__BB0_9;
	{ // callseq 1, 0
	.param .b64 param0;
	st.param.f64 	[param0], %fd5;
	.param .align 16 .b8 retval0[16];
	call.uni (retval0), 
	__internal_trig_reduction_slowpathd, 
	(
	param0
	);
	ld.param.f64 	%fd229, [retval0];
	ld.param.b32 	%r53, [retval0+8];
	} // callseq 1
$L__BB0_9:
	add.s32 	%r54, %r53, 1;
$L__BB0_10:
	shl.b32 	%r33, %r54, 6;
	cvt.u64.u32 	%rd13, %r33;
	and.b64  	%rd14, %rd13, 64;
	add.s64 	%rd16, %rd11, %rd14;
	mul.rn.f64 	%fd78, %fd229, %fd229;
	and.b32  	%r34, %r54, 1;
	setp.eq.b32 	%p8, %r34, 1;
	selp.f64 	%fd79, 0dBDA8FF8320FD8164, 0d3DE5DB65F9785EBA, %p8;
	ld.global.nc.v2.f64 	{%fd80, %fd81}, [%rd16];
	fma.rn.f64 	%fd82, %fd79, %fd78, %fd80;
	fma.rn.f64 	%fd83, %fd82, %fd78, %fd81;
	ld.global.nc.v2.f64 	{%fd84, %fd85}, [%rd16+16];
	fma.rn.f64 	%fd86, %fd83, %fd78, %fd84;
	fma.rn.f64 	%fd87, %fd86, %fd78, %fd85;
	ld.global.nc.v2.f64 	{%fd88, %fd89}, [%rd16+32];
	fma.rn.f64 	%fd90, %fd87, %fd78, %fd88;
	fma.rn.f64 	%fd91, %fd90, %fd78, %fd89;
	fma.rn.f64 	%fd92, %fd91, %fd229, %fd229;
	fma.rn.f64 	%fd93, %fd91, %fd78, 0d3FF0000000000000;
	selp.f64 	%fd94, %fd93, %fd92, %p8;
	and.b32  	%r35, %r54, 2;
	setp.eq.s32 	%p9, %r35, 0;
	mov.f64 	%fd95, 0d0000000000000000;
	sub.f64 	%fd96, %fd95, %fd94;
	selp.f64 	%fd17, %fd94, %fd96, %p9;
	abs.f64 	%fd18, %fd1;
	setp.neu.f64 	%p10, %fd18, 0d7FF0000000000000;
	@%p10 bra 	$L__BB0_12;
	mov.f64 	%fd102, 0d0000000000000000;
	mul.rn.f64 	%fd230, %fd1, %fd102;
	mov.b32 	%r55, 0;
	bra.uni 	$L__BB0_14;
$L__BB0_12:
	mul.f64 	%fd97, %fd1, 0d3FE45F306DC9C883;
	cvt.rni.s32.f64 	%r55, %fd97;
	cvt.rn.f64.s32 	%fd98, %r55;
	fma.rn.f64 	%fd99, %fd98, 0dBFF921FB54442D18, %fd1;
	fma.rn.f64 	%fd100, %fd98, 0dBC91A62633145C00, %fd99;
	fma.rn.f64 	%fd230, %fd98, 0dB97B839A252049C0, %fd100;
	setp.ltu.f64 	%p11, %fd18, 0d41E0000000000000;
	@%p11 bra 	$L__BB0_14;
	{ // callseq 2, 0
	.param .b64 param0;
	st.param.f64 	[param0], %fd1;
	.param .align 16 .b8 retval0[16];
	call.uni (retval0), 
	__internal_trig_reduction_slowpathd, 
	(
	param0
	);
	ld.param.f64 	%fd230, [retval0];
	ld.param.b32 	%r55, [retval0+8];
	} // callseq 2
$L__BB0_14:
	ld.param.f64 	%fd226, [_Z26batch_propagate_roe_kernelPKdS0_PdS1_iddddddd_param_6];
	ld.param.u64 	%rd37, [_Z26batch_propagate_roe_kernelPKdS0_PdS1_iddddddd_param_3];
	ld.param.u64 	%rd36, [_Z26batch_propagate_roe_kernelPKdS0_PdS1_iddddddd_param_2];
	ld.param.u64 	%rd35, [_Z26batch_propagate_roe_kernelPKdS0_PdS1_iddddddd_param_0];
	cvta.to.global.u64 	%rd17, %rd35;
	div.rn.f64 	%fd103, %fd2, 0d408F400000000000;
	div.rn.f64 	%fd104, %fd3, 0d408F400000000000;
	div.rn.f64 	%fd105, %fd4, 0d408F400000000000;
	shl.b32 	%r38, %r55, 6;
	cvt.u64.u32 	%rd18, %r38;
	and.b64  	%rd19, %rd18, 64;
	mov.u64 	%rd20, __cudart_sin_cos_coeffs;
	add.s64 	%rd21, %rd20, %rd19;
	mul.rn.f64 	%fd106, %fd230, %fd230;
	and.b32  	%r39, %r55, 1;
	setp.eq.b32 	%p12, %r39, 1;
	selp.f64 	%fd107, 0dBDA8FF8320FD8164, 0d3DE5DB65F9785EBA, %p12;
	ld.global.nc.v2.f64 	{%fd108, %fd109}, [%rd21];
	fma.rn.f64 	%fd110, %fd107, %fd106, %fd108;
	fma.rn.f64 	%fd111, %fd110, %fd106, %fd109;
	ld.global.nc.v2.f64 	{%fd112, %fd113}, [%rd21+16];
	fma.rn.f64 	%fd114, %fd111, %fd106, %fd112;
	fma.rn.f64 	%fd115, %fd114, %fd106, %fd113;
	ld.global.nc.v2.f64 	{%fd116, %fd117}, [%rd21+32];
	fma.rn.f64 	%fd118, %fd115, %fd106, %fd116;
	fma.rn.f64 	%fd119, %fd118, %fd106, %fd117;
	fma.rn.f64 	%fd120, %fd119, %fd230, %fd230;
	fma.rn.f64 	%fd121, %fd119, %fd106, 0d3FF0000000000000;
	selp.f64 	%fd122, %fd121, %fd120, %p12;
	and.b32  	%r40, %r55, 2;
	setp.eq.s32 	%p13, %r40, 0;
	mov.f64 	%fd123, 0d0000000000000000;
	sub.f64 	%fd124, %fd123, %fd122;
	selp.f64 	%fd125, %fd122, %fd124, %p13;
	mul.f64 	%fd126, %fd41, %fd44;
	rcp.rn.f64 	%fd127, %fd126;
	add.f64 	%fd128, %fd104, %fd104;
	mul.f64 	%fd129, %fd226, 0dC008000000000000;
	mul.f64 	%fd130, %fd129, %fd125;
	mul.f64 	%fd131, %fd104, %fd130;
	add.f64 	%fd132, %fd103, %fd103;
	sub.f64 	%fd133, %fd131, %fd132;
	add.f64 	%fd134, %fd17, %fd17;
	mul.f64 	%fd135, %fd104, %fd134;
	fma.rn.f64 	%fd136, %fd103, %fd11, %fd135;
	add.f64 	%fd137, %fd11, %fd11;
	mul.f64 	%fd138, %fd104, %fd137;
	mul.f64 	%fd139, %fd103, %fd17;
	sub.f64 	%fd140, %fd138, %fd139;
	mul.f64 	%fd141, %fd105, %fd17;
	mul.f64 	%fd142, %fd105, %fd11;
	ld.global.f64 	%fd143, [%rd17];
	fma.rn.f64 	%fd23, %fd127, %fd128, %fd143;
	ld.global.f64 	%fd144, [%rd17+8];
	fma.rn.f64 	%fd145, %fd127, %fd133, %fd144;
	ld.global.f64 	%fd146, [%rd17+16];
	fma.rn.f64 	%fd24, %fd127, %fd136, %fd146;
	ld.global.f64 	%fd147, [%rd17+24];
	fma.rn.f64 	%fd25, %fd127, %fd140, %fd147;
	ld.global.f64 	%fd148, [%rd17+32];
	fma.rn.f64 	%fd26, %fd127, %fd141, %fd148;
	ld.global.f64 	%fd149, [%rd17+40];
	fma.rn.f64 	%fd27, %fd127, %fd142, %fd149;
	mul.f64 	%fd150, %fd44, 0dBFF8000000000000;
	mul.f64 	%fd151, %fd150, %fd46;
	fma.rn.f64 	%fd152, %fd151, %fd23, %fd145;
	mul.f64 	%fd153, %fd44, 0d3FFE000000000000;
	mul.f64 	%fd154, %fd153, %fd46;
	mul.f64 	%fd155, %fd23, %fd23;
	fma.rn.f64 	%fd28, %fd154, %fd155, %fd152;
	mul.lo.s32 	%r41, %r1, 6;
	cvta.to.global.u64 	%rd22, %rd36;
	mul.wide.s32 	%rd23, %r41, 8;
	add.s64 	%rd24, %rd22, %rd23;
	st.global.f64 	[%rd24], %fd23;
	st.global.f64 	[%rd24+8], %fd28;
	st.global.f64 	[%rd24+16], %fd24;
	st.global.f64 	[%rd24+24], %fd25;
	st.global.f64 	[%rd24+32], %fd26;
	st.global.f64 	[%rd24+40], %fd27;
	add.f64 	%fd156, %fd45, %fd46;
	cvta.to.global.u64 	%rd25, %rd37;
	mul.wide.s32 	%rd26, %r2, 8;
	add.s64 	%rd1, %rd25, %rd26;
	fma.rn.f64 	%fd29, %fd44, %fd156, %fd43;
	abs.f64 	%fd30, %fd29;
	setp.neu.f64 	%p14, %fd30, 0d7FF0000000000000;
	@%p14 bra 	$L__BB0_16;
	mov.f64 	%fd162, 0d0000000000000000;
	mul.rn.f64 	%fd231, %fd29, %fd162;
	mov.b32 	%r56, 0;
	bra.uni 	$L__BB0_18;
$L__BB0_16:
	mul.f64 	%fd157, %fd29, 0d3FE45F306DC9C883;
	cvt.rni.s32.f64 	%r56, %fd157;
	cvt.rn.f64.s32 	%fd158, %r56;
	fma.rn.f64 	%fd159, %fd158, 0dBFF921FB54442D18, %fd29;
	fma.rn.f64 	%fd160, %fd158, 0dBC91A62633145C00, %fd159;
	fma.rn.f64 	%fd231, %fd158, 0dB97B839A252049C0, %fd160;
	setp.ltu.f64 	%p15, %fd30, 0d41E0000000000000;
	@%p15 bra 	$L__BB0_18;
	{ // callseq 3, 0
	.param .b64 param0;
	st.param.f64 	[param0], %fd29;
	.param .align 16 .b8 retval0[16];
	call.uni (retval0), 
	__internal_trig_reduction_slowpathd, 
	(
	param0
	);
	ld.param.f64 	%fd231, [retval0];
	ld.param.b32 	%r56, [retval0+8];
	} // callseq 3
$L__BB0_18:
	setp.neu.f64 	%p16, %fd30, 0d7FF0000000000000;
	shl.b32 	%r44, %r56, 6;
	cvt.u64.u32 	%rd27, %r44;
	and.b64  	%rd28, %rd27, 64;
	add.s64 	%rd30, %rd20, %rd28;
	mul.rn.f64 	%fd163, %fd231, %fd231;
	and.b32  	%r45, %r56, 1;
	setp.eq.b32 	%p17, %r45, 1;
	selp.f64 	%fd164, 0dBDA8FF8320FD8164, 0d3DE5DB65F9785EBA, %p17;
	ld.global.nc.v2.f64 	{%fd165, %fd166}, [%rd30];
	fma.rn.f64 	%fd167, %fd164, %fd163, %fd165;
	fma.rn.f64 	%fd168, %fd167, %fd163, %fd166;
	ld.global.nc.v2.f64 	{%fd169, %fd170}, [%rd30+16];
	fma.rn.f64 	%fd171, %fd168, %fd163, %fd169;
	fma.rn.f64 	%fd172, %fd171, %fd163, %fd170;
	ld.global.nc.v2.f64 	{%fd173, %fd174}, [%rd30+32];
	fma.rn.f64 	%fd175, %fd172, %fd163, %fd173;
	fma.rn.f64 	%fd176, %fd175, %fd163, %fd174;
	fma.rn.f64 	%fd177, %fd176, %fd231, %fd231;
	fma.rn.f64 	%fd178, %fd176, %fd163, 0d3FF0000000000000;
	selp.f64 	%fd179, %fd178, %fd177, %p17;
	and.b32  	%r46, %r56, 2;
	setp.eq.s32 	%p18, %r46, 0;
	mov.f64 	%fd180, 0d0000000000000000;
	sub.f64 	%fd181, %fd180, %fd179;
	selp.f64 	%fd35, %fd179, %fd181, %p18;
	@%p16 bra 	$L__BB0_20;
	mov.f64 	%fd187, 0d0000000000000000;
	mul.rn.f64 	%fd233, %fd29, %fd187;
	mov.b32 	%r58, 1;
	bra.uni 	$L__BB0_23;
$L__BB0_20:
	mul.f64 	%fd182, %fd29, 0d3FE45F306DC9C883;
	cvt.rni.s32.f64 	%r57, %fd182;
	cvt.rn.f64.s32 	%fd183, %r57;
	fma.rn.f64 	%fd184, %fd183, 0dBFF921FB54442D18, %fd29;
	fma.rn.f64 	%fd185, %fd183, 0dBC91A62633145C00, %fd184;
	fma.rn.f64 	%fd233, %fd183, 0dB97B839A252049C0, %fd185;
	setp.ltu.f64 	%p19, %fd30, 0d41E0000000000000;
	@%p19 bra 	$L__BB0_22;
	{ // callseq 4, 0
	.param .b64 param0;
	st.param.f64 	[param0], %fd29;
	.param .align 16 .b8 retval0[16];
	call.uni (retval0), 
	__internal_trig_reduction_slowpathd, 
	(
	param0
	);
	ld.param.f64 	%fd233, [retval0];
	ld.param.b32 	%r57, [retval0+8];
	} // callseq 4
$L__BB0_22:
	add.s32 	%r58, %r57, 1;
$L__BB0_23:
	shl.b32 	%r49, %r58, 6;
	cvt.u64.u32 	%rd31, %r49;
	and.b64  	%rd32, %rd31, 64;
	add.s64 	%rd34, %rd20, %rd32;
	mul.rn.f64 	%fd188, %fd233, %fd233;
	and.b32  	%r50, %r58, 1;
	setp.eq.b32 	%p20, %r50, 1;
	selp.f64 	%fd189, 0dBDA8FF8320FD8164, 0d3DE5DB65F9785EBA, %p20;
	ld.global.nc.v2.f64 	{%fd190, %fd191}, [%rd34];
	fma.rn.f64 	%fd192, %fd189, %fd188, %fd190;
	fma.rn.f64 	%fd193, %fd192, %fd188, %fd191;
	ld.global.nc.v2.f64 	{%fd194, %fd195}, [%rd34+16];
	fma.rn.f64 	%fd196, %fd193, %fd188, %fd194;
	fma.rn.f64 	%fd197, %fd196, %fd188, %fd195;
	ld.global.nc.v2.f64 	{%fd198, %fd199}, [%rd34+32];
	fma.rn.f64 	%fd200, %fd197, %fd188, %fd198;
	fma.rn.f64 	%fd201, %fd200, %fd188, %fd199;
	fma.rn.f64 	%fd202, %fd201, %fd233, %fd233;
	fma.rn.f64 	%fd203, %fd201, %fd188, 0d3FF0000000000000;
	selp.f64 	%fd204, %fd203, %fd202, %p20;
	and.b32  	%r51, %r58, 2;
	setp.eq.s32 	%p21, %r51, 0;
	mov.f64 	%fd205, 0d0000000000000000;
	sub.f64 	%fd206, %fd205, %fd204;
	selp.f64 	%fd207, %fd204, %fd206, %p21;
	neg.f64 	%fd208, %fd41;
	mul.f64 	%fd209, %fd207, %fd208;
	mul.f64 	%fd210, %fd24, %fd209;
	mul.f64 	%fd211, %fd41, %fd35;
	mul.f64 	%fd212, %fd25, %fd211;
	sub.f64 	%fd213, %fd210, %fd212;
	fma.rn.f64 	%fd214, %fd41, %fd23, %fd213;
	st.global.f64 	[%rd1], %fd214;
	add.f64 	%fd215, %fd41, %fd41;
	mul.f64 	%fd216, %fd215, %fd35;
	mul.f64 	%fd217, %fd24, %fd216;
	fma.rn.f64 	%fd218, %fd41, %fd28, %fd217;
	mul.f64 	%fd219, %fd215, %fd207;
	mul.f64 	%fd220, %fd25, %fd219;
	sub.f64 	%fd221, %fd218, %fd220;
	st.global.f64 	[%rd1+8], %fd221;
	mul.f64 	%fd222, %fd26, %fd211;
	mul.f64 	%fd223, %fd41, %fd207;
	mul.f64 	%fd224, %fd27, %fd223;
	sub.f64 	%fd225, %fd222, %fd224;
	st.global.f64 	[%rd1+16], %fd225;
$L__BB0_24:
	ret;

}
.func  (.param .align 16 .b8 func_retval0[16]) __internal_trig_reduction_slowpathd(
	.param .b64 __internal_trig_reduction_slowpathd_param_0
)
{
	.local .align 8 .b8 	__local_depot1[40];
	.reg .b64 	%SP;
	.reg .b64 	%SPL;
	.reg .pred 	%p<10>;
	.reg .b32 	%r<47>;
	.reg .b64 	%rd<74>;
	.reg .b64 	%fd<5>;

	mov.u64 	%SPL, __local_depot1;
	ld.param.f64 	%fd4, [__internal_trig_reduction_slowpathd_param_0];
	add.u64 	%rd1, %SPL, 0;
	{
	.reg .b32 %temp; 
	mov.b64 	{%temp, %r1}, %fd4;
	}
	shr.u32 	%r2, %r1, 20;
	and.b32  	%r3, %r2, 2047;
	setp.eq.s32 	%p1, %r3, 2047;
	mov.b32 	%r46, 0;
	@%p1 bra 	$L__BB1_9;
	add.s32 	%r20, %r3, -1024;
	mov.b64 	%rd20, %fd4;
	shl.b64 	%rd2, %rd20, 11;
	shr.u32 	%r4, %r20, 6;
	sub.s32 	%r45, 15, %r4;
	sub.s32 	%r21, 19, %r4;
	setp.lt.u32 	%p2, %r20, 128;
	selp.b32 	%r6, 18, %r21, %p2;
	setp.ge.s32 	%p3, %r45, %r6;
	mov.b64 	%rd70, 0;
	@%p3 bra 	$L__BB1_4;
	add.s32 	%r23, %r6, %r4;
	neg.s32 	%r43, %r23;
	or.b64  	%rd3, %rd2, -9223372036854775808;
	mov.b64 	%rd70, 0;
	mov.b32 	%r42, 0;
	mov.u64 	%rd25, __cudart_i2opi_d;
	mov.u32 	%r44, %r45;
$L__BB1_3:
	.pragma "nounroll";
	mul.wide.s32 	%rd22, %r42, 8;
	add.s64 	%rd23, %rd1, %rd22;
	mul.wide.s32 	%rd24, %r44, 8;
	add.s64 	%rd26, %rd25, %rd24;
	ld.global.nc.u64 	%rd27, [%rd26];
	{
	.reg .u32 %r0, %r1, %r2, %r3, %alo, %ahi, %blo, %bhi, %clo, %chi;
	mov.b64 	{%alo,%ahi}, %rd27;
	mov.b64 	{%blo,%bhi}, %rd3;
	mov.b64 	{%clo,%chi}, %rd70;
	mad.lo.cc.u32 	%r0, %alo, %blo, %clo;
	madc.hi.cc.u32 	%r1, %alo, %blo, %chi;
	madc.hi.u32 	%r2, %alo, %bhi, 0;
	mad.lo.cc.u32 	%r1, %alo, %bhi, %r1;
	madc.hi.cc.u32 	%r2, %ahi, %blo, %r2;
	madc.hi.u32 	%r3, %ahi, %bhi, 0;
	mad.lo.cc.u32 	%r1, %ahi, %blo, %r1;
	madc.lo.cc.u32 	%r2, %ahi, %bhi, %r2;
	addc.u32 	%r3, %r3, 0;
	mov.b64 	%rd28, {%r0,%r1};
	mov.b64 	%rd70, {%r2,%r3};
	}
	st.local.u64 	[%rd23], %rd28;
	add.s32 	%r44, %r44, 1;
	add.s32 	%r43, %r43, 1;
	add.s32 	%r42, %r42, 1;
	setp.ne.s32 	%p4, %r43, -15;
	mov.u32 	%r45, %r6;
	@%p4 bra 	$L__BB1_3;
$L__BB1_4:
	cvt.s64.s32 	%rd29, %r45;
	cvt.u64.u32 	%rd30, %r4;
	add.s64 	%rd31, %rd30, %rd29;
	shl.b64 	%rd32, %rd31, 3;
	add.s64 	%rd33, %rd1, %rd32;
	st.local.u64 	[%rd33+-120], %rd70;
	and.b32  	%r15, %r2, 63;
	ld.local.u64 	%rd72, [%rd1+16];
	ld.local.u64 	%rd71, [%rd1+24];
	setp.eq.s32 	%p5, %r15, 0;
	@%p5 bra 	$L__BB1_6;
	shl.b64 	%rd34, %rd71, %r15;
	shr.u64 	%rd35, %rd72, 1;
	xor.b32  	%r24, %r15, 63;
	shr.u64 	%rd36, %rd35, %r24;
	or.b64  	%rd71, %rd34, %rd36;
	ld.local.u64 	%rd37, [%rd1+8];
	shl.b64 	%rd38, %rd72, %r15;
	shr.u64 	%rd39, %rd37, 1;
	shr.u64 	%rd40, %rd39, %r24;
	or.b64  	%rd72, %rd38, %rd40;
$L__BB1_6:
	and.b32  	%r25, %r1, -2147483648;
	shr.u64 	%rd41, %rd71, 62;
	cvt.u32.u64 	%r26, %rd41;
	mov.b64 	{%r27, %r28}, %rd71;
	mov.b64 	{%r29, %r30}, %rd72;
	shf.l.wrap.b32 	%r31, %r30, %r27, 2;
	shf.l.wrap.b32 	%r32, %r27, %r28, 2;
	mov.b64 	%rd42, {%r31, %r32};
	shl.b64 	%rd43, %rd72, 2;
	shr.u64 	%rd44, %rd42, 63;
	cvt.u32.u64 	%r33, %rd44;
	add.s32 	%r34, %r33, %r26;
	setp.eq.s32 	%p6, %r25, 0;
	neg.s32 	%r35, %r34;
	selp.b32 	%r46, %r34, %r35, %p6;
	setp.gt.s64 	%p7, %rd42, -1;
	mov.b64 	%rd45, 0;
	{
	.reg .u32 %r0, %r1, %r2, %r3, %a0, %a1, %a2, %a3, %b0, %b1, %b2, %b3;
	mov.b64 	{%a0,%a1}, %rd45;
	mov.b64 	{%a2,%a3}, %rd45;
	mov.b64 	{%b0,%b1}, %rd43;
	mov.b64 	{%b2,%b3}, %rd42;
	sub.cc.u32 	%r0, %a0, %b0;
	subc.cc.u32 	%r1, %a1, %b1;
	subc.cc.u32 	%r2, %a2, %b2;
	subc.u32 	%r3, %a3, %b3;
	mov.b64 	%rd46, {%r0,%r1};
	mov.b64 	%rd47, {%r2,%r3};
	}
	xor.b32  	%r36, %r25, -2147483648;
	selp.b64 	%rd73, %rd42, %rd47, %p7;
	selp.b64 	%rd14, %rd43, %rd46, %p7;
	selp.b32 	%r17, %r25, %r36, %p7;
	clz.b64 	%r37, %rd73;
	cvt.u64.u32 	%rd15, %r37;
	setp.eq.s32 	%p8, %r37, 0;
	@%p8 bra 	$L__BB1_8;
	cvt.u32.u64 	%r38, %rd15;
	and.b32  	%r39, %r38, 63;
	shl.b64 	%rd48, %rd73, %r39;
	shr.u64 	%rd49, %rd14, 1;
	not.b32 	%r40, %r38;
	and.b32  	%r41, %r40, 63;
	shr.u64 	%rd50, %rd49, %r41;
	or.b64  	%rd73, %rd48, %rd50;
$L__BB1_8:
	mov.b64 	%rd51, -3958705157555305931;
	{
	.reg .u32 %r0, %r1, %r2, %r3, %alo, %ahi, %blo, %bhi;
	mov.b64 	{%alo,%ahi}, %rd73;
	mov.b64 	{%blo,%bhi}, %rd51;
	mul.lo.u32 	%r0, %alo, %blo;
	mul.hi.u32 	%r1, %alo, %blo;
	mad.lo.cc.u32 	%r1, %alo, %bhi, %r1;
	madc.hi.u32 	%r2, %alo, %bhi, 0;
	mad.lo.cc.u32 	%r1, %ahi, %blo, %r1;
	madc.hi.cc.u32 	%r2, %ahi, %blo, %r2;
	madc.hi.u32 	%r3, %ahi, %bhi, 0;
	mad.lo.cc.u32 	%r2, %ahi, %bhi, %r2;
	addc.u32 	%r3, %r3, 0;
	mov.b64 	%rd52, {%r0,%r1};
	mov.b64 	%rd53, {%r2,%r3};
	}
	setp.gt.s64 	%p9, %rd53, 0;
	{
	.reg .u32 %r0, %r1, %r2, %r3, %a0, %a1, %a2, %a3, %b0, %b1, %b2, %b3;
	mov.b64 	{%a0,%a1}, %rd52;
	mov.b64 	{%a2,%a3}, %rd53;
	mov.b64 	{%b0,%b1}, %rd52;
	mov.b64 	{%b2,%b3}, %rd53;
	add.cc.u32 	%r0, %a0, %b0;
	addc.cc.u32 	%r1, %a1, %b1;
	addc.cc.u32 	%r2, %a2, %b2;
	addc.u32 	%r3, %a3, %b3;
	mov.b64 	%rd54, {%r0,%r1};
	mov.b64 	%rd55, {%r2,%r3};
	}
	selp.b64 	%rd56, %rd55, %rd53, %p9;
	selp.s64 	%rd57, -1, 0, %p9;
	sub.s64 	%rd58, %rd57, %rd15;
	cvt.u64.u32 	%rd59, %r17;
	shl.b64 	%rd60, %rd59, 32;
	add.s64 	%rd61, %rd56, 1;
	shr.u64 	%rd62, %rd61, 10;
	add.s64 	%rd63, %rd62, 1;
	shr.u64 	%rd64, %rd63, 1;
	shl.b64 	%rd65, %rd58, 52;
	add.s64 	%rd66, %rd65, %rd64;
	add.s64 	%rd67, %rd66, 4602678819172646912;
	or.b64  	%rd68, %rd67, %rd60;
	mov.b64 	%fd4, %rd68;
$L__BB1_9:
	st.param.f64 	[func_retval0], %fd4;
	st.param.b32 	[func_retval0+8], %r46;
	ret;

}


// ===== COMPILED SASS (sm_100) =====

	.target	sm_100

	.elftype	@"ET_EXEC"


//--------------------- .note.nv.tkinfo           --------------------------
	.section	.note.nv.tkinfo,"",@"SHT_NOTE"
	.sectionflags	@"SHF_NOTE_NV_TKINFO"
	.tkinfo
        /*0018*/ 	.word	0x00000002
        /*0030*/ 	.string	""
        /*0030*/ 	.string	"ptxas"
        /*0030*/ 	.string	"Cuda compilation tools, release 13.0, V13.0.88"
        /*0030*/ 	.string	"Build cuda_13.0.r13.0/compiler.36424714_0"
        /*0030*/ 	.string	"-arch sm_100 -m 64 "



//--------------------- .note.nv.cuinfo           --------------------------
	.section	.note.nv.cuinfo,"",@"SHT_NOTE"
	.sectionflags	@"SHF_NOTE_NV_CUINFO"
        /*0018*/ 	.short	0x0002
        /*001a*/ 	.short	0x0064
        /*001c*/ 	.short	0x0082
	.zero		2


//--------------------- .nv.info                  --------------------------
	.section	.nv.info,"",@"SHT_CUDA_INFO"
	.align	4


	//----- nvinfo : EIATTR_REGCOUNT
	.align		4
        /*0000*/ 	.byte	0x04, 0x2f
        /*0002*/ 	.short	(.L_3 - .L_2)
	.align		4
.L_2:
        /*0004*/ 	.word	index@(_Z26batch_propagate_roe_kernelPKdS0_PdS1_iddddddd)
        /*0008*/ 	.word	0x0000002a


	//----- nvinfo : EIATTR_FRAME_SIZE
	.align		4
.L_3:
        /*000c*/ 	.byte	0x04, 0x11
        /*000e*/ 	.short	(.L_5 - .L_4)
	.align		4
.L_4:
        /*0010*/ 	.word	index@($_Z26batch_propagate_roe_kernelPKdS0_PdS1_iddddddd$__internal_trig_reduction_slowpathd)
        /*0014*/ 	.word	0x00000028


	//----- nvinfo : EIATTR_FRAME_SIZE
	.align		4
.L_5:
        /*0018*/ 	.byte	0x04, 0x11
        /*001a*/ 	.short	(.L_7 - .L_6)
	.align		4
.L_6:
        /*001c*/ 	.word	index@($__internal_1_$__cuda_sm20_div_rn_f64_full)
        /*0020*/ 	.word	0x00000028


	//----- nvinfo : EIATTR_FRAME_SIZE
	.align		4
.L_7:
        /*0024*/ 	.byte	0x04, 0x11
        /*0026*/ 	.short	(.L_9 - .L_8)
	.align		4
.L_8:
        /*0028*/ 	.word	index@($__internal_0_$__cuda_sm20_dblrcp_rn_slowpath_v3)
        /*002c*/ 	.word	0x00000028


	//----- nvinfo : EIATTR_FRAME_SIZE
	.align		4
.L_9:
        /*0030*/ 	.byte	0x04, 0x11
        /*0032*/ 	.short	(.L_11 - .L_10)
	.align		4
.L_10:
        /*0034*/ 	.word	index@(_Z26batch_propagate_roe_kernelPKdS0_PdS1_iddddddd)
        /*0038*/ 	.word	0x00000028


	//----- nvinfo : EIATTR_MIN_STACK_SIZE
	.align		4
.L_11:
        /*003c*/ 	.byte	0x04, 0x12
        /*003e*/ 	.short	(.L_13 - .L_12)
	.align		4
.L_12:
        /*0040*/ 	.word	index@(_Z26batch_propagate_roe_kernelPKdS0_PdS1_iddddddd)
        /*0044*/ 	.word	0x00000028
.L_13:


//--------------------- .nv.compat                --------------------------
	.section	.nv.compat,"",@"SHT_CUDA_COMPAT_INFO"
	.align	4
        /*0000*/ 	.byte	0x02, 0x09, 0x00, 0x00, 0x02, 0x02, 0x01, 0x00, 0x02, 0x05, 0x05, 0x00, 0x03, 0x07, 0x01, 0x01
        /*0010*/ 	.byte	0x02, 0x03, 0x00, 0x00, 0x02, 0x06, 0x01, 0x00, 0x04, 0x0b, 0x08, 0x00, 0x01, 0x00, 0x00, 0x00
        /*0020*/ 	.byte	0x00, 0x00, 0x00, 0x00


//--------------------- .nv.info._Z26batch_propagate_roe_kernelPKdS0_PdS1_iddddddd --------------------------
	.section	.nv.info._Z26batch_propagate_roe_kernelPKdS0_PdS1_iddddddd,"",@"SHT_CUDA_INFO"
	.sectionflags	@""
	.align	4


	//----- nvinfo : EIATTR_CUDA_API_VERSION
	.align		4
        /*0000*/ 	.byte	0x04, 0x37
        /*0002*/ 	.short	(.L_15 - .L_14)
.L_14:
        /*0004*/ 	.word	0x00000082


	//----- nvinfo : EIATTR_KPARAM_INFO
	.align		4
.L_15:
        /*0008*/ 	.byte	0x04, 0x17
        /*000a*/ 	.short	(.L_17 - .L_16)
.L_16:
        /*000c*/ 	.word	0x00000000
        /*0010*/ 	.short	0x000b
        /*0012*/ 	.short	0x0058
        /*0014*/ 	.byte	0x00, 0xf0, 0x21, 0x00


	//----- nvinfo : EIATTR_KPARAM_INFO
	.align		4
.L_17:
        /*0018*/ 	.byte	0x04, 0x17
        /*001a*/ 	.short	(.L_19 - .L_18)
.L_18:
        /*001c*/ 	.word	0x00000000
        /*0020*/ 	.short	0x000a
        /*0022*/ 	.short	0x0050
        /*0024*/ 	.byte	0x00, 0xf0, 0x21, 0x00


	//----- nvinfo : EIATTR_KPARAM_INFO
	.align		4
.L_19:
        /*0028*/ 	.byte	0x04, 0x17
        /*002a*/ 	.short	(.L_21 - .L_20)
.L_20:
        /*002c*/ 	.word	0x00000000
        /*0030*/ 	.short	0x0009
        /*0032*/ 	.short	0x0048
        /*0034*/ 	.byte	0x00, 0xf0, 0x21, 0x00


	//----- nvinfo : EIATTR_KPARAM_INFO
	.align		4
.L_21:
        /*0038*/ 	.byte	0x04, 0x17
        /*003a*/ 	.short	(.L_23 - .L_22)
.L_22:
        /*003c*/ 	.word	0x00000000
        /*0040*/ 	.short	0x0008
        /*0042*/ 	.short	0x0040
        /*0044*/ 	.byte	0x00, 0xf0, 0x21, 0x00


	//----- nvinfo : EIATTR_KPARAM_INFO
	.align		4
.L_23:
        /*0048*/ 	.byte	0x04, 0x17
        /*004a*/ 	.short	(.L_25 - .L_24)
.L_24:
        /*004c*/ 	.word	0x00000000
        /*0050*/ 	.short	0x0007
        /*0052*/ 	.short	0x0038
        /*0054*/ 	.byte	0x00, 0xf0, 0x21, 0x00


	//----- nvinfo : EIATTR_KPARAM_INFO
	.align		4
.L_25:
        /*0058*/ 	.byte	0x04, 0x17
        /*005a*/ 	.short	(.L_27 - .L_26)
.L_26:
        /*005c*/ 	.word	0x00000000
        /*0060*/ 	.short	0x0006
        /*0062*/ 	.short	0x0030
        /*0064*/ 	.byte	0x00, 0xf0, 0x21, 0x00


	//----- nvinfo : EIATTR_KPARAM_INFO
	.align		4
.L_27:
        /*0068*/ 	.byte	0x04, 0x17
        /*006a*/ 	.short	(.L_29 - .L_28)
.L_28:
        /*006c*/ 	.word	0x00000000
        /*0070*/ 	.short	0x0005
        /*0072*/ 	.short	0x0028
        /*0074*/ 	.byte	0x00, 0xf0, 0x21, 0x00


	//----- nvinfo : EIATTR_KPARAM_INFO
	.align		4
.L_29:
        /*0078*/ 	.byte	0x04, 0x17
        /*007a*/ 	.short	(.L_31 - .L_30)
.L_30:
        /*007c*/ 	.word	0x00000000
        /*0080*/ 	.short	0x0004
        /*0082*/ 	.short	0x0020
        /*0084*/ 	.byte	0x00, 0xf0, 0x11, 0x00


	//----- nvinfo : EIATTR_KPARAM_INFO
	.align		4
.L_31:
        /*0088*/ 	.byte	0x04, 0x17
        /*008a*/ 	.short	(.L_33 - .L_32)
.L_32:
        /*008c*/ 	.word	0x00000000
        /*0090*/ 	.short	0x0003
        /*0092*/ 	.short	0x0018
        /*0094*/ 	.byte	0x00, 0xf5, 0x21, 0x00


	//----- nvinfo : EIATTR_KPARAM_INFO
	.align		4
.L_33:
        /*0098*/ 	.byte	0x04, 0x17
        /*009a*/ 	.short	(.L_35 - .L_34)
.L_34:
        /*009c*/ 	.word	0x00000000
        /*00a0*/ 	.short	0x0002
        /*00a2*/ 	.short	0x0010
        /*00a4*/ 	.byte	0x00, 0xf5, 0x21, 0x00


	//----- nvinfo : EIATTR_KPARAM_INFO
	.align		4
.L_35:
        /*00a8*/ 	.byte	0x04, 0x17
        /*00aa*/ 	.short	(.L_37 - .L_36)
.L_36:
        /*00ac*/ 	.word	0x00000000
        /*00b0*/ 	.short	0x0001
        /*00b2*/ 	.short	0x0008
        /*00b4*/ 	.byte	0x00, 0xf5, 0x21, 0x00


	//----- nvinfo : EIATTR_KPARAM_INFO
	.align		4
.L_37:
        /*00b8*/ 	.byte	0x04, 0x17
        /*00ba*/ 	.short	(.L_39 - .L_38)
.L_38:
        /*00bc*/ 	.word	0x00000000
        /*00c0*/ 	.short	0x0000
        /*00c2*/ 	.short	0x0000
        /*00c4*/ 	.byte	0x00, 0xf5, 0x21, 0x00


	//----- nvinfo : EIATTR_SPARSE_MMA_MASK
	.align		4
.L_39:
        /*00c8*/ 	.byte	0x03, 0x50
        /*00ca*/ 	.short	0x0000


	//----- nvinfo : EIATTR_MAXREG_COUNT
	.align		4
        /*00cc*/ 	.byte	0x03, 0x1b
        /*00ce*/ 	.short	0x00ff


	//----- nvinfo : EIATTR_MERCURY_ISA_VERSION
	.align		4
        /*00d0*/ 	.byte	0x03, 0x5f
        /*00d2*/ 	.short	0x0101


	//----- nvinfo : EIATTR_VRC_CTA_INIT_COUNT
	.align		4
        /*00d4*/ 	.byte	0x02, 0x4a
	.zero		1
	.zero		1


	//----- nvinfo : EIATTR_EXIT_INSTR_OFFSETS
	.align		4
        /*00d8*/ 	.byte	0x04, 0x1c
        /*00da*/ 	.short	(.L_41 - .L_40)


	//   ....[0]....
.L_40:
        /*00dc*/ 	.word	0x00000080


	//   ....[1]....
        /*00e0*/ 	.word	0x00001c30


	//----- nvinfo : EIATTR_CRS_STACK_SIZE
	.align		4
.L_41:
        /*00e4*/ 	.byte	0x04, 0x1e
        /*00e6*/ 	.short	(.L_43 - .L_42)
.L_42:
        /*00e8*/ 	.word	0x00000000


	//----- nvinfo : EIATTR_CBANK_PARAM_SIZE
	.align		4
.L_43:
        /*00ec*/ 	.byte	0x03, 0x19
        /*00ee*/ 	.short	0x0060


	//----- nvinfo : EIATTR_PARAM_CBANK
	.align		4
        /*00f0*/ 	.byte	0x04, 0x0a
        /*00f2*/ 	.short	(.L_45 - .L_44)
	.align		4
.L_44:
        /*00f4*/ 	.word	index@(.nv.constant0._Z26batch_propagate_roe_kernelPKdS0_PdS1_iddddddd)
        /*00f8*/ 	.short	0x0380
        /*00fa*/ 	.short	0x0060


	//----- nvinfo : EIATTR_SW_WAR
	.align		4
.L_45:
        /*00fc*/ 	.byte	0x04, 0x36
        /*00fe*/ 	.short	(.L_47 - .L_46)
.L_46:
        /*0100*/ 	.word	0x00000008
.L_47:


//--------------------- .nv.callgraph             --------------------------
	.section	.nv.callgraph,"",@"SHT_CUDA_CALLGRAPH"
	.align	4
	.sectionentsize	8
	.align		4
        /*0000*/ 	.word	0x00000000
	.align		4
        /*0004*/ 	.word	0xffffffff
	.align		4
        /*0008*/ 	.word	0x00000000
	.align		4
        /*000c*/ 	.word	0xfffffffe
	.align		4
        /*0010*/ 	.word	0x00000000
	.align		4
        /*0014*/ 	.word	0xfffffffd
	.align		4
        /*0018*/ 	.word	0x00000000
	.align		4
        /*001c*/ 	.word	0xfffffffc


//--------------------- .nv.constant4             --------------------------
	.section	.nv.constant4,"a",@progbits
	.align	8
	.align		8
.nv.constant4:
        /*0000*/ 	.dword	__cudart_i2opi_d
	.align		8
        /*0008*/ 	.dword	__cudart_sin_cos_coeffs


//--------------------- .text._Z26batch_propagate_roe_kernelPKdS0_PdS1_iddddddd --------------------------
	.section	.text._Z26batch_propagate_roe_kernelPKdS0_PdS1_iddddddd,"ax",@progbits
	.align	128
        .global         _Z26batch_propagate_roe_kernelPKdS0_PdS1_iddddddd
        .type           _Z26batch_propagate_roe_kernelPKdS0_PdS1_iddddddd,@function
        .size           _Z26batch_propagate_roe_kernelPKdS0_PdS1_iddddddd,(.L_x_29 - _Z26batch_propagate_roe_kernelPKdS0_PdS1_iddddddd)
        .other          _Z26batch_propagate_roe_kernelPKdS0_PdS1_iddddddd,@"STO_CUDA_ENTRY STV_DEFAULT"
_Z26batch_propagate_roe_kernelPKdS0_PdS1_iddddddd:
.text._Z26batch_propagate_roe_kernelPKdS0_PdS1_iddddddd:
[----:B------:R-:W0:Y:S01]  /*0000*/  LDC R1, c[0x0][0x37c] ;  /* 0x0000df00ff017b82 */ /* 0x000e220000000800 */
[----:B------:R-:W1:Y:S07]  /*0010*/  S2R R0, SR_TID.X ;  /* 0x0000000000007919 */ /* 0x000e6e0000002100 */
[----:B------:R-:W1:Y:S01]  /*0020*/  S2UR UR4, SR_CTAID.X ;  /* 0x00000000000479c3 */ /* 0x000e620000002500 */
[----:B------:R-:W2:Y:S01]  /*0030*/  LDCU UR5, c[0x0][0x3a0] ;  /* 0x00007400ff0577ac */ /* 0x000ea20008000800 */
[----:B0-----:R-:W-:-:S06]  /*0040*/  VIADD R1, R1, 0xffffffd8 ;  /* 0xffffffd801017836 */ /* 0x001fcc0000000000 */
[----:B------:R-:W1:Y:S02]  /*0050*/  LDC R27, c[0x0][0x360] ;  /* 0x0000d800ff1b7b82 */ /* 0x000e640000000800 */
[----:B-1----:R-:W-:-:S05]  /*0060*/  IMAD R27, R27, UR4, R0 ;  /* 0x000000041b1b7c24 */ /* 0x002fca000f8e0200 */
[----:B--2---:R-:W-:-:S13]  /*0070*/  ISETP.GE.AND P0, PT, R27, UR5, PT ;  /* 0x000000051b007c0c */ /* 0x004fda000bf06270 */
[----:B------:R-:W-:Y:S05]  /*0080*/  @P0 EXIT ;  /* 0x000000000000094d */ /* 0x000fea0003800000 */
[----:B------:R-:W0:Y:S01]  /*0090*/  LDC.64 R8, c[0x0][0x388] ;  /* 0x0000e200ff087b82 */ /* 0x000e220000000a00 */
[----:B------:R-:W1:Y:S01]  /*00a0*/  LDCU.64 UR6, c[0x0][0x358] ;  /* 0x00006b00ff0677ac */ /* 0x000e620008000a00 */
[----:B------:R-:W-:Y:S01]  /*00b0*/  IMAD R26, R27, 0x3, RZ ;  /* 0x000000031b1a7824 */ /* 0x000fe200078e02ff */
[----:B------:R-:W2:Y:S05]  /*00c0*/  LDCU.128 UR8, c[0x0][0x3c0] ;  /* 0x00007800ff0877ac */ /* 0x000eaa0008000c00 */
[----:B------:R-:W2:Y:S01]  /*00d0*/  LDC.64 R24, c[0x0][0x3d0] ;  /* 0x0000f400ff187b82 */ /* 0x000ea20000000a00 */
[----:B0-----:R-:W-:-:S05]  /*00e0*/  IMAD.WIDE R8, R26, 0x8, R8 ;  /* 0x000000081a087825 */ /* 0x001fca00078e0208 */
[----:B-1----:R0:W5:Y:S04]  /*00f0*/  LDG.E.64 R2, desc[UR6][R8.64] ;  /* 0x0000000608027981 */ /* 0x002168000c1e1b00 */
[----:B------:R0:W5:Y:S04]  /*0100*/  LDG.E.64 R4, desc[UR6][R8.64+0x8] ;  /* 0x0000080608047981 */ /* 0x000168000c1e1b00 */
[----:B------:R0:W5:Y:S01]  /*0110*/  LDG.E.64 R6, desc[UR6][R8.64+0x10] ;  /* 0x0000100608067981 */ /* 0x000162000c1e1b00 */
[----:B--2---:R-:W-:-:S08]  /*0120*/  DMUL R24, R24, UR10 ;  /* 0x0000000a18187c28 */ /* 0x004fd00008000000 */
[----:B------:R-:W-:-:S08]  /*0130*/  DADD R34, R24, UR8 ;  /* 0x0000000818227e29 */ /* 0x000fd00008000000 */
[----:B------:R-:W-:-:S14]  /*0140*/  DSETP.NEU.AND P0, PT, |R34|, +INF , PT ;  /* 0x7ff000002200742a */ /* 0x000fdc0003f0d200 */
[----:B------:R-:W-:Y:S01]  /*0150*/  @!P0 DMUL R20, RZ, R34 ;  /* 0x00000022ff148228 */ /* 0x000fe20000000000 */
[----:B------:R-:W-:Y:S01]  /*0160*/  @!P0 IMAD.MOV.U32 R0, RZ, RZ, RZ ;  /* 0x000000ffff008224 */ /* 0x000fe200078e00ff */
[----:B0-----:R-:W-:Y:S09]  /*0170*/  @!P0 BRA `(.L_x_0) ;  /* 0x0000000000548947 */ /* 0x001ff20003800000 */
[----:B------:R-:W-:Y:S01]  /*0180*/  UMOV UR4, 0x6dc9c883 ;  /* 0x6dc9c88300047882 */ /* 0x000fe20000000000 */
[----:B------:R-:W-:Y:S01]  /*0190*/  UMOV UR5, 0x3fe45f30 ;  /* 0x3fe45f3000057882 */ /* 0x000fe20000000000 */
[C---:B------:R-:W-:Y:S02]  /*01a0*/  DSETP.GE.AND P0, PT, |R34|.reuse, 2.14748364800000000000e+09, PT ;  /* 0x41e000002200742a */ /* 0x040fe40003f06200 */
[----:B------:R-:W-:Y:S01]  /*01b0*/  DMUL R8, R34, UR4 ;  /* 0x0000000422087c28 */ /* 0x000fe20008000000 */
[----:B------:R-:W-:Y:S01]  /*01c0*/  UMOV UR4, 0x54442d18 ;  /* 0x54442d1800047882 */ /* 0x000fe20000000000 */
[----:B------:R-:W-:-:S04]  /*01d0*/  UMOV UR5, 0x3ff921fb ;  /* 0x3ff921fb00057882 */ /* 0x000fc80000000000 */
[----:B------:R-:W0:Y:S08]  /*01e0*/  F2I.F64 R0, R8 ;  /* 0x0000000800007311 */ /* 0x000e300000301100 */
[----:B0-----:R-:W0:Y:S02]  /*01f0*/  I2F.F64 R20, R0 ;  /* 0x0000000000147312 */ /* 0x001e240000201c00 */
[----:B0-----:R-:W-:Y:S01]  /*0200*/  DFMA R10, R20, -UR4, R34 ;  /* 0x80000004140a7c2b */ /* 0x001fe20008000022 */
[----:B------:R-:W-:Y:S01]  /*0210*/  UMOV UR4, 0x33145c00 ;  /* 0x33145c0000047882 */ /* 0x000fe20000000000 */
[----:B------:R-:W-:-:S06]  /*0220*/  UMOV UR5, 0x3c91a626 ;  /* 0x3c91a62600057882 */ /* 0x000fcc0000000000 */
[----:B------:R-:W-:Y:S01]  /*0230*/  DFMA R10, R20, -UR4, R10 ;  /* 0x80000004140a7c2b */ /* 0x000fe2000800000a */
[----:B------:R-:W-:Y:S01]  /*0240*/  UMOV UR4, 0x252049c0 ;  /* 0x252049c000047882 */ /* 0x000fe20000000000 */
[----:B------:R-:W-:-:S06]  /*0250*/  UMOV UR5, 0x397b839a ;  /* 0x397b839a00057882 */ /* 0x000fcc0000000000 */
[----:B------:R-:W-:Y:S01]  /*0260*/  DFMA R20, R20, -UR4, R10 ;  /* 0x8000000414147c2b */ /* 0x000fe2000800000a */
[----:B------:R-:W-:Y:S10]  /*0270*/  @!P0 BRA `(.L_x_0) ;  /* 0x0000000000148947 */ /* 0x000ff40003800000 */
[----:B------:R-:W-:Y:S01]  /*0280*/  IMAD.MOV.U32 R0, RZ, RZ, R34 ;  /* 0x000000ffff007224 */ /* 0x000fe200078e0022 */
[----:B------:R-:W-:Y:S01]  /*0290*/  MOV R28, 0x2c0 ;  /* 0x000002c0001c7802 */ /* 0x000fe20000000f00 */
[----:B------:R-:W-:-:S07]  /*02a0*/  IMAD.MOV.U32 R29, RZ, RZ, R35 ;  /* 0x000000ffff1d7224 */ /* 0x000fce00078e0023 */
[----:B-----5:R-:W-:Y:S05]  /*02b0*/  CALL.REL.NOINC `($_Z26batch_propagate_roe_kernelPKdS0_PdS1_iddddddd$__internal_trig_reduction_slowpathd) ;  /* 0x0000002000747944 */ /* 0x020fea0003c00000 */
[----:B------:R-:W-:-:S07]  /*02c0*/  IMAD.MOV.U32 R0, RZ, RZ, R12 ;  /* 0x000000ffff007224 */ /* 0x000fce00078e000c */
.L_x_0:
[----:B------:R-:W0:Y:S01]  /*02d0*/  LDCU.64 UR4, c[0x4][0x8] ;  /* 0x01000100ff0477ac */ /* 0x000e220008000a00 */
[----:B------:R-:W-:-:S05]  /*02e0*/  IMAD.SHL.U32 R8, R0, 0x40, RZ ;  /* 0x0000004000087824 */ /* 0x000fca00078e00ff */
[----:B------:R-:W-:-:S04]  /*02f0*/  LOP3.LUT R8, R8, 0x40, RZ, 0xc0, !PT ;  /* 0x0000004008087812 */ /* 0x000fc800078ec0ff */
[----:B0-----:R-:W-:-:S05]  /*0300*/  IADD3 R28, P0, PT, R8, UR4, RZ ;  /* 0x00000004081c7c10 */ /* 0x001fca000ff1e0ff */
[----:B------:R-:W-:-:S05]  /*0310*/  IMAD.X R29, RZ, RZ, UR5, P0 ;  /* 0x00000005ff1d7e24 */ /* 0x000fca00080e06ff */
[----:B------:R-:W2:Y:S04]  /*0320*/  LDG.E.128.CONSTANT R8, desc[UR6][R28.64] ;  /* 0x000000061c087981 */ /* 0x000ea8000c1e9d00 */
[----:B------:R-:W3:Y:S04]  /*0330*/  LDG.E.128.CONSTANT R12, desc[UR6][R28.64+0x10] ;  /* 0x000010061c0c7981 */ /* 0x000ee8000c1e9d00 */
[----:B------:R-:W4:Y:S01]  /*0340*/  LDG.E.128.CONSTANT R16, desc[UR6][R28.64+0x20] ;  /* 0x000020061c107981 */ /* 0x000f22000c1e9d00 */
[----:B------:R-:W-:Y:S01]  /*0350*/  LOP3.LUT R22, R0, 0x1, RZ, 0xc0, !PT ;  /* 0x0000000100167812 */ /* 0x000fe200078ec0ff */
[----:B------:R-:W-:Y:S01]  /*0360*/  IMAD.MOV.U32 R30, RZ, RZ, 0x20fd8164 ;  /* 0x20fd8164ff1e7424 */ /* 0x000fe200078e00ff */
[----:B------:R-:W-:Y:S01]  /*0370*/  DSETP.NEU.AND P1, PT, |R34|, +INF , PT ;  /* 0x7ff000002200742a */ /* 0x000fe20003f2d200 */
[----:B------:R-:W-:Y:S01]  /*0380*/  IMAD.MOV.U32 R31, RZ, RZ, 0x3da8ff83 ;  /* 0x3da8ff83ff1f7424 */ /* 0x000fe200078e00ff */
[----:B------:R-:W-:Y:S01]  /*0390*/  ISETP.NE.U32.AND P0, PT, R22, 0x1, PT ;  /* 0x000000011600780c */ /* 0x000fe20003f05070 */
[----:B------:R-:W-:-:S03]  /*03a0*/  DMUL R22, R20, R20 ;  /* 0x0000001414167228 */ /* 0x000fc60000000000 */
[----:B------:R-:W-:Y:S02]  /*03b0*/  FSEL R30, R30, -8.06006814911005101289e+34, !P0 ;  /* 0xf9785eba1e1e7808 */ /* 0x000fe40004000000 */
[----:B------:R-:W-:-:S06]  /*03c0*/  FSEL R31, -R31, 0.11223486810922622681, !P0 ;  /* 0x3de5db651f1f7808 */ /* 0x000fcc0004000100 */
[----:B--2---:R-:W-:-:S08]  /*03d0*/  DFMA R8, R22, R30, R8 ;  /* 0x0000001e1608722b */ /* 0x004fd00000000008 */
[----:B------:R-:W-:-:S08]  /*03e0*/  DFMA R8, R22, R8, R10 ;  /* 0x000000081608722b */ /* 0x000fd0000000000a */
[----:B---3--:R-:W-:-:S08]  /*03f0*/  DFMA R8, R22, R8, R12 ;  /* 0x000000081608722b */ /* 0x008fd0000000000c */
[----:B------:R-:W-:-:S08]  /*0400*/  DFMA R8, R22, R8, R14 ;  /* 0x000000081608722b */ /* 0x000fd0000000000e */
[----:B----4-:R-:W-:-:S08]  /*0410*/  DFMA R8, R22, R8, R16 ;  /* 0x000000081608722b */ /* 0x010fd00000000010 */
[----:B------:R-:W-:-:S08]  /*0420*/  DFMA R8, R22, R8, R18 ;  /* 0x000000081608722b */ /* 0x000fd00000000012 */
[----:B------:R-:W-:Y:S02]  /*0430*/  DFMA R20, R8, R20, R20 ;  /* 0x000000140814722b */ /* 0x000fe40000000014 */
[----:B------:R-:W-:-:S10]  /*0440*/  DFMA R8, R22, R8, 1 ;  /* 0x3ff000001608742b */ /* 0x000fd40000000008 */
[----:B------:R-:W-:Y:S02]  /*0450*/  FSEL R10, R8, R20, !P0 ;  /* 0x00000014080a7208 */ /* 0x000fe40004000000 */
[----:B------:R-:W-:Y:S01]  /*0460*/  FSEL R11, R9, R21, !P0 ;  /* 0x00000015090b7208 */ /* 0x000fe20004000000 */
[----:B------:R-:W-:Y:S01]  /*0470*/  @!P1 DMUL R20, RZ, R34 ;  /* 0x00000022ff149228 */ /* 0x000fe20000000000 */
[----:B------:R-:W-:Y:S01]  /*0480*/  LOP3.LUT P0, RZ, R0, 0x2, RZ, 0xc0, !PT ;  /* 0x0000000200ff7812 */ /* 0x000fe2000780c0ff */
[----:B------:R-:W-:-:S03]  /*0490*/  @!P1 IMAD.MOV.U32 R0, RZ, RZ, 0x1 ;  /* 0x00000001ff009424 */ /* 0x000fc600078e00ff */
[----:B------:R-:W-:-:S10]  /*04a0*/  DADD R8, RZ, -R10 ;  /* 0x00000000ff087229 */ /* 0x000fd4000000080a */
[----:B------:R-:W-:Y:S02]  /*04b0*/  FSEL R32, R10, R8, !P0 ;  /* 0x000000080a207208 */ /* 0x000fe40004000000 */
[----:B------:R-:W-:Y:S01]  /*04c0*/  FSEL R33, R11, R9, !P0 ;  /* 0x000000090b217208 */ /* 0x000fe20004000000 */
[----:B------:R-:W-:Y:S06]  /*04d0*/  @!P1 BRA `(.L_x_1) ;  /* 0x0000000000549947 */ /* 0x000fec0003800000 */
        /* <DEDUP_REMOVED lines=20> */
.L_x_2:
[----:B------:R-:W-:-:S07]  /*0620*/  VIADD R0, R12, 0x1 ;  /* 0x000000010c007836 */ /* 0x000fce0000000000 */
.L_x_1:
        /* <DEDUP_REMOVED lines=28> */
[----:B------:R-:W-:-:S03]  /*07f0*/  @!P1 IMAD.MOV.U32 R0, RZ, RZ, RZ ;  /* 0x000000ffff009224 */ /* 0x000fc600078e00ff */
        /* <DEDUP_REMOVED lines=25> */
.L_x_3:
[----:B------:R-:W0:Y:S01]  /*0990*/  MUFU.RCP64H R11, 1000 ;  /* 0x408f4000000b7908 */ /* 0x000e220000001800 */
[----:B------:R-:W-:Y:S01]  /*09a0*/  IMAD.MOV.U32 R14, RZ, RZ, 0x0 ;  /* 0x00000000ff0e7424 */ /* 0x000fe200078e00ff */
[----:B-----5:R-:W-:Y:S01]  /*09b0*/  FSETP.GEU.AND P1, PT, |R3|, 6.5827683646048100446e-37, PT ;  /* 0x036000000300780b */ /* 0x020fe20003f2e200 */
[----:B------:R-:W-:Y:S01]  /*09c0*/  IMAD.MOV.U32 R15, RZ, RZ, 0x408f4000 ;  /* 0x408f4000ff0f7424 */ /* 0x000fe200078e00ff */
[----:B------:R-:W-:Y:S01]  /*09d0*/  UMOV UR4, URZ ;  /* 0x000000ff00047c82 */ /* 0x000fe20008000000 */
[----:B------:R-:W-:Y:S01]  /*09e0*/  IMAD.MOV.U32 R10, RZ, RZ, 0x1 ;  /* 0x00000001ff0a7424 */ /* 0x000fe200078e00ff */
[----:B------:R-:W-:Y:S05]  /*09f0*/  BSSY.RECONVERGENT B0, `(.L_x_4) ;  /* 0x0000013000007945 */ /* 0x000fea0003800200 */
[----:B0-----:R-:W-:-:S08]  /*0a00*/  DFMA R12, R10, -R14, 1 ;  /* 0x3ff000000a0c742b */ /* 0x001fd0000000080e */
[----:B------:R-:W-:-:S08]  /*0a10*/  DFMA R12, R12, R12, R12 ;  /* 0x0000000c0c0c722b */ /* 0x000fd0000000000c */
[----:B------:R-:W-:-:S08]  /*0a20*/  DFMA R12, R10, R12, R10 ;  /* 0x0000000c0a0c722b */ /* 0x000fd0000000000a */
[----:B------:R-:W-:-:S08]  /*0a30*/  DFMA R10, R12, -R14, 1 ;  /* 0x3ff000000c0a742b */ /* 0x000fd0000000080e */
[----:B------:R-:W-:-:S08]  /*0a40*/  DFMA R10, R12, R10, R12 ;  /* 0x0000000a0c0a722b */ /* 0x000fd0000000000c */
[----:B------:R-:W-:-:S08]  /*0a50*/  DMUL R12, R2, R10 ;  /* 0x0000000a020c7228 */ /* 0x000fd00000000000 */
[----:B------:R-:W-:-:S08]  /*0a60*/  DFMA R14, R12, -1000, R2 ;  /* 0xc08f40000c0e782b */ /* 0x000fd00000000002 */
[----:B------:R-:W-:Y:S01]  /*0a70*/  DFMA R10, R10, R14, R12 ;  /* 0x0000000e0a0a722b */ /* 0x000fe2000000000c */
[----:B------:R-:W-:-:S09]  /*0a80*/  IMAD.MOV.U32 R13, RZ, RZ, 0x408f4000 ;  /* 0x408f4000ff0d7424 */ /* 0x000fd200078e00ff */
[----:B------:R-:W-:-:S05]  /*0a90*/  FFMA R12, RZ, 4.4765625, R11 ;  /* 0x408f4000ff0c7823 */ /* 0x000fca000000000b */
[----:B------:R-:W-:-:S13]  /*0aa0*/  FSETP.GT.AND P0, PT, |R12|, 1.469367938527859385e-39, PT ;  /* 0x001000000c00780b */ /* 0x000fda0003f04200 */
[----:B------:R-:W-:Y:S05]  /*0ab0*/  @P0 BRA P1, `(.L_x_5) ;  /* 0x0000000000180947 */ /* 0x000fea0000800000 */
[----:B------:R-:W-:Y:S01]  /*0ac0*/  IMAD.MOV.U32 R14, RZ, RZ, R2 ;  /* 0x000000ffff0e7224 */ /* 0x000fe200078e0002 */
[----:B------:R-:W-:Y:S01]  /*0ad0*/  MOV R12, 0xb00 ;  /* 0x00000b00000c7802 */ /* 0x000fe20000000f00 */
[----:B------:R-:W-:-:S07]  /*0ae0*/  IMAD.MOV.U32 R15, RZ, RZ, R3 ;  /* 0x000000ffff0f7224 */ /* 0x000fce00078e0003 */
[----:B------:R-:W-:Y:S05]  /*0af0*/  CALL.REL.NOINC `($__internal_1_$__cuda_sm20_div_rn_f64_full) ;  /* 0x0000001000f07944 */ /* 0x000fea0003c00000 */
[----:B------:R-:W-:Y:S02]  /*0b00*/  IMAD.MOV.U32 R10, RZ, RZ, R22 ;  /* 0x000000ffff0a7224 */ /* 0x000fe400078e0016 */
[----:B------:R-:W-:-:S07]  /*0b10*/  IMAD.MOV.U32 R11, RZ, RZ, R23 ;  /* 0x000000ffff0b7224 */ /* 0x000fce00078e0017 */
.L_x_5:
[----:B------:R-:W-:Y:S05]  /*0b20*/  BSYNC.RECONVERGENT B0 ;  /* 0x0000000000007941 */ /* 0x000fea0003800200 */
.L_x_4:
[----:B------:R-:W0:Y:S01]  /*0b30*/  MUFU.RCP64H R3, 1000 ;  /* 0x408f400000037908 */ /* 0x000e220000001800 */
[----:B------:R-:W-:Y:S01]  /*0b40*/  IMAD.MOV.U32 R14, RZ, RZ, 0x0 ;  /* 0x00000000ff0e7424 */ /* 0x000fe200078e00ff */
[----:B------:R-:W-:Y:S01]  /*0b50*/  FSETP.GEU.AND P1, PT, |R5|, 6.5827683646048100446e-37, PT ;  /* 0x036000000500780b */ /* 0x000fe20003f2e200 */
[----:B------:R-:W-:Y:S01]  /*0b60*/  IMAD.MOV.U32 R15, RZ, RZ, 0x408f4000 ;  /* 0x408f4000ff0f7424 */ /* 0x000fe200078e00ff */
[----:B------:R-:W-:Y:S01]  /*0b70*/  BSSY.RECONVERGENT B0, `(.L_x_6) ;  /* 0x0000013000007945 */ /* 0x000fe20003800200 */
[----:B------:R-:W-:-:S06]  /*0b80*/  IMAD.MOV.U32 R2, RZ, RZ, 0x1 ;  /* 0x00000001ff027424 */ /* 0x000fcc00078e00ff */
[----:B0-----:R-:W-:-:S08]  /*0b90*/  DFMA R16, R2, -R14, 1 ;  /* 0x3ff000000210742b */ /* 0x001fd0000000080e */
[----:B------:R-:W-:-:S08]  /*0ba0*/  DFMA R16, R16, R16, R16 ;  /* 0x000000101010722b */ /* 0x000fd00000000010 */
[----:B------:R-:W-:-:S08]  /*0bb0*/  DFMA R16, R2, R16, R2 ;  /* 0x000000100210722b */ /* 0x000fd00000000002 */
[----:B------:R-:W-:-:S08]  /*0bc0*/  DFMA R14, R16, -R14, 1 ;  /* 0x3ff00000100e742b */ /* 0x000fd0000000080e */
[----:B------:R-:W-:-:S08]  /*0bd0*/  DFMA R16, R16, R14, R16 ;  /* 0x0000000e1010722b */ /* 0x000fd00000000010 */
[----:B------:R-:W-:-:S08]  /*0be0*/  DMUL R2, R4, R16 ;  /* 0x0000001004027228 */ /* 0x000fd00000000000 */
[----:B------:R-:W-:-:S08]  /*0bf0*/  DFMA R14, R2, -1000, R4 ;  /* 0xc08f4000020e782b */ /* 0x000fd00000000004 */
[----:B------:R-:W-:-:S10]  /*0c00*/  DFMA R2, R16, R14, R2 ;  /* 0x0000000e1002722b */ /* 0x000fd40000000002 */
        /* <DEDUP_REMOVED lines=9> */
.L_x_7:
[----:B------:R-:W-:Y:S05]  /*0ca0*/  BSYNC.RECONVERGENT B0 ;  /* 0x0000000000007941 */ /* 0x000fea0003800200 */
.L_x_6:
        /* <DEDUP_REMOVED lines=21> */
.L_x_9:
[----:B------:R-:W-:Y:S05]  /*0e00*/  BSYNC.RECONVERGENT B0 ;  /* 0x0000000000007941 */ /* 0x000fea0003800200 */
.L_x_8:
[----:B------:R-:W0:Y:S01]  /*0e10*/  LDCU.64 UR4, c[0x4][0x8] ;  /* 0x01000100ff0477ac */ /* 0x000e220008000a00 */
[C---:B------:R-:W-:Y:S01]  /*0e20*/  IMAD.SHL.U32 R4, R0.reuse, 0x40, RZ ;  /* 0x0000004000047824 */ /* 0x040fe200078e00ff */
[----:B------:R-:W-:Y:S01]  /*0e30*/  LOP3.LUT R24, R0, 0x1, RZ, 0xc0, !PT ;  /* 0x0000000100187812 */ /* 0x000fe200078ec0ff */
[----:B------:R-:W-:Y:S01]  /*0e40*/  IMAD.MOV.U32 R30, RZ, RZ, 0x20fd8164 ;  /* 0x20fd8164ff1e7424 */ /* 0x000fe200078e00ff */
[----:B------:R-:W1:Y:S02]  /*0e50*/  LDC.64 R28, c[0x0][0x3c8] ;  /* 0x0000f200ff1c7b82 */ /* 0x000e640000000a00 */
[----:B------:R-:W-:-:S04]  /*0e60*/  LOP3.LUT R4, R4, 0x40, RZ, 0xc0, !PT ;  /* 0x0000004004047812 */ /* 0x000fc800078ec0ff */
[----:B0-----:R-:W-:-:S05]  /*0e70*/  IADD3 R34, P0, PT, R4, UR4, RZ ;  /* 0x0000000404227c10 */ /* 0x001fca000ff1e0ff */
[----:B------:R-:W-:Y:S01]  /*0e80*/  IMAD.X R35, RZ, RZ, UR5, P0 ;  /* 0x00000005ff237e24 */ /* 0x000fe200080e06ff */
[----:B------:R-:W1:Y:S04]  /*0e90*/  LDCU.64 UR4, c[0x0][0x3a8] ;  /* 0x00007500ff0477ac */ /* 0x000e680008000a00 */
[----:B------:R-:W2:Y:S04]  /*0ea0*/  LDG.E.128.CONSTANT R4, desc[UR6][R34.64] ;  /* 0x0000000622047981 */ /* 0x000ea8000c1e9d00 */
[----:B------:R-:W3:Y:S04]  /*0eb0*/  LDG.E.128.CONSTANT R12, desc[UR6][R34.64+0x10] ;  /* 0x00001006220c7981 */ /* 0x000ee8000c1e9d00 */
[----:B------:R-:W4:Y:S01]  /*0ec0*/  LDG.E.128.CONSTANT R16, desc[UR6][R34.64+0x20] ;  /* 0x0000200622107981 */ /* 0x000f22000c1e9d00 */
[----:B------:R-:W-:Y:S01]  /*0ed0*/  ISETP.NE.U32.AND P0, PT, R24, 0x1, PT ;  /* 0x000000011800780c */ /* 0x000fe20003f05070 */
[----:B------:R-:W-:-:S03]  /*0ee0*/  IMAD.MOV.U32 R24, RZ, RZ, 0x3da8ff83 ;  /* 0x3da8ff83ff187424 */ /* 0x000fc600078e00ff */
[----:B------:R-:W-:Y:S02]  /*0ef0*/  FSEL R30, R30, -8.06006814911005101289e+34, !P0 ;  /* 0xf9785eba1e1e7808 */ /* 0x000fe40004000000 */
[----:B------:R-:W-:Y:S01]  /*0f00*/  FSEL R31, -R24, 0.11223486810922622681, !P0 ;  /* 0x3de5db65181f7808 */ /* 0x000fe20004000100 */
[----:B------:R-:W-:-:S08]  /*0f10*/  DMUL R24, R20, R20 ;  /* 0x0000001414187228 */ /* 0x000fd00000000000 */
[----:B--2---:R-:W-:-:S08]  /*0f20*/  DFMA R4, R24, R30, R4 ;  /* 0x0000001e1804722b */ /* 0x004fd00000000004 */
[----:B------:R-:W-:Y:S02]  /*0f30*/  DFMA R6, R24, R4, R6 ;  /* 0x000000041806722b */ /* 0x000fe40000000006 */
[----:B-1----:R-:W-:-:S06]  /*0f40*/  DMUL R4, R28, UR4 ;  /* 0x000000041c047c28 */ /* 0x002fcc0008000000 */
[----:B---3--:R-:W-:Y:S02]  /*0f50*/  DFMA R12, R24, R6, R12 ;  /* 0x00000006180c722b */ /* 0x008fe4000000000c */
[----:B------:R-:W0:Y:S02]  /*0f60*/  MUFU.RCP64H R7, R5 ;  /* 0x0000000500077308 */ /* 0x000e240000001800 */
[----:B------:R-:W-:-:S04]  /*0f70*/  VIADD R6, R5, 0x300402 ;  /* 0x0030040205067836 */ /* 0x000fc80000000000 */
[----:B------:R-:W-:Y:S01]  /*0f80*/  DFMA R12, R24, R12, R14 ;  /* 0x0000000c180c722b */ /* 0x000fe2000000000e */
[----:B------:R-:W-:-:S07]  /*0f90*/  FSETP.GEU.AND P1, PT, |R6|, 5.8789094863358348022e-39, PT ;  /* 0x004004020600780b */ /* 0x000fce0003f2e200 */
[----:B----4-:R-:W-:Y:S02]  /*0fa0*/  DFMA R12, R24, R12, R16 ;  /* 0x0000000c180c722b */ /* 0x010fe40000000010 */
[----:B0-----:R-:W-:-:S06]  /*0fb0*/  DFMA R14, -R4, R6, 1 ;  /* 0x3ff00000040e742b */ /* 0x001fcc0000000106 */
[----:B------:R-:W-:Y:S02]  /*0fc0*/  DFMA R12, R24, R12, R18 ;  /* 0x0000000c180c722b */ /* 0x000fe40000000012 */
[----:B------:R-:W-:-:S06]  /*0fd0*/  DFMA R14, R14, R14, R14 ;  /* 0x0000000e0e0e722b */ /* 0x000fcc000000000e */
[----:B------:R-:W-:Y:S02]  /*0fe0*/  DFMA R20, R12, R20, R20 ;  /* 0x000000140c14722b */ /* 0x000fe40000000014 */
[----:B------:R-:W-:Y:S02]  /*0ff0*/  DFMA R12, R24, R12, 1 ;  /* 0x3ff00000180c742b */ /* 0x000fe4000000000c */
[----:B------:R-:W-:-:S08]  /*1000*/  DFMA R14, R6, R14, R6 ;  /* 0x0000000e060e722b */ /* 0x000fd00000000006 */
[----:B------:R-:W-:Y:S01]  /*1010*/  FSEL R18, R12, R20, !P0 ;  /* 0x000000140c127208 */ /* 0x000fe20004000000 */
[----:B------:R-:W-:Y:S01]  /*1020*/  DFMA R16, -R4, R14, 1 ;  /* 0x3ff000000410742b */ /* 0x000fe2000000010e */
[----:B------:R-:W-:Y:S02]  /*1030*/  FSEL R19, R13, R21, !P0 ;  /* 0x000000150d137208 */ /* 0x000fe40004000000 */
[----:B------:R-:W-:-:S04]  /*1040*/  LOP3.LUT P0, RZ, R0, 0x2, RZ, 0xc0, !PT ;  /* 0x0000000200ff7812 */ /* 0x000fc8000780c0ff */
[----:B------:R-:W-:Y:S02]  /*1050*/  DADD R12, RZ, -R18 ;  /* 0x00000000ff0c7229 */ /* 0x000fe40000000812 */
[----:B------:R-:W-:-:S08]  /*1060*/  DFMA R14, R14, R16, R14 ;  /* 0x000000100e0e722b */ /* 0x000fd0000000000e */
[----:B------:R-:W-:Y:S02]  /*1070*/  FSEL R12, R18, R12, !P0 ;  /* 0x0000000c120c7208 */ /* 0x000fe40004000000 */
[----:B------:R-:W-:Y:S01]  /*1080*/  FSEL R13, R19, R13, !P0 ;  /* 0x0000000d130d7208 */ /* 0x000fe20004000000 */
[----:B------:R-:W-:Y:S06]  /*1090*/  @P1 BRA `(.L_x_10) ;  /* 0x0000000000101947 */ /* 0x000fec0003800000 */
[----:B------:R-:W-:-:S05]  /*10a0*/  LOP3.LUT R0, R5, 0x7fffffff, RZ, 0xc0, !PT ;  /* 0x7fffffff05007812 */ /* 0x000fca00078ec0ff */
[----:B------:R-:W-:Y:S01]  /*10b0*/  VIADD R14, R0, 0xfff00000 ;  /* 0xfff00000000e7836 */ /* 0x000fe20000000000 */
[----:B------:R-:W-:-:S07]  /*10c0*/  MOV R0, 0x10e0 ;  /* 0x000010e000007802 */ /* 0x000fce0000000f00 */
[----:B------:R-:W-:Y:S05]  /*10d0*/  CALL.REL.NOINC `($__internal_0_$__cuda_sm20_dblrcp_rn_slowpath_v3) ;  /* 0x0000000800d87944 */ /* 0x000fea0003c00000 */
.L_x_10:
[----:B------:R-:W0:Y:S08]  /*10e0*/  LDC.64 R36, c[0x0][0x380] ;  /* 0x0000e000ff247b82 */ /* 0x000e300000000a00 */
[----:B------:R-:W1:Y:S01]  /*10f0*/  LDC.64 R20, c[0x0][0x3b0] ;  /* 0x0000ec00ff147b82 */ /* 0x000e620000000a00 */
[----:B0-----:R-:W2:Y:S04]  /*1100*/  LDG.E.64 R24, desc[UR6][R36.64] ;  /* 0x0000000624187981 */ /* 0x001ea8000c1e1b00 */
[----:B------:R-:W3:Y:S04]  /*1110*/  LDG.E.64 R28, desc[UR6][R36.64+0x8] ;  /* 0x00000806241c7981 */ /* 0x000ee8000c1e1b00 */
[----:B------:R-:W4:Y:S04]  /*1120*/  LDG.E.64 R30, desc[UR6][R36.64+0x18] ;  /* 0x00001806241e7981 */ /* 0x000f28000c1e1b00 */
[----:B------:R-:W5:Y:S04]  /*1130*/  LDG.E.64 R18, desc[UR6][R36.64+0x20] ;  /* 0x0000200624127981 */ /* 0x000f68000c1e1b00 */
[----:B------:R-:W5:Y:S04]  /*1140*/  LDG.E.64 R6, desc[UR6][R36.64+0x28] ;  /* 0x0000280624067981 */ /* 0x000f68000c1e1b00 */
[----:B------:R-:W5:Y:S01]  /*1150*/  LDG.E.64 R4, desc[UR6][R36.64+0x10] ;  /* 0x0000100624047981 */ /* 0x000f62000c1e1b00 */
[----:B-1----:R-:W-:Y:S01]  /*1160*/  DMUL R20, R20, -3 ;  /* 0xc008000014147828 */ /* 0x002fe20000000000 */
[----:B------:R-:W-:Y:S01]  /*1170*/  IMAD R27, R27, 0x6, RZ ;  /* 0x000000061b1b7824 */ /* 0x000fe200078e02ff */
[----:B------:R-:W-:-:S02]  /*1180*/  DADD R16, R8, R8 ;  /* 0x0000000008107229 */ /* 0x000fc40000000008 */
[----:B------:R-:W-:-:S04]  /*1190*/  DADD R34, R10, R10 ;  /* 0x000000000a227229 */ /* 0x000fc8000000000a */
[----:B------:R-:W-:Y:S02]  /*11a0*/  DMUL R12, R20, R12 ;  /* 0x0000000c140c7228 */ /* 0x000fe40000000000 */
[----:B------:R-:W-:Y:S02]  /*11b0*/  DMUL R16, R16, R2 ;  /* 0x0000000210107228 */ /* 0x000fe40000000000 */
[C---:B------:R-:W-:Y:S02]  /*11c0*/  DMUL R20, R8.reuse, R10 ;  /* 0x0000000a08147228 */ /* 0x040fe40000000000 */
[----:B------:R-:W-:Y:S02]  /*11d0*/  DMUL R8, R8, R22 ;  /* 0x0000001608087228 */ /* 0x000fe40000000000 */
[----:B------:R-:W-:Y:S02]  /*11e0*/  DFMA R34, R12, R2, -R34 ;  /* 0x000000020c22722b */ /* 0x000fe40000000822 */
[----:B------:R-:W-:-:S02]  /*11f0*/  DFMA R12, R32, R10, R16 ;  /* 0x0000000a200c722b */ /* 0x000fc40000000010 */
[C---:B------:R-:W-:Y:S01]  /*1200*/  DADD R10, R32.reuse, R32 ;  /* 0x00000000200a7229 */ /* 0x040fe20000000020 */
[----:B------:R-:W0:Y:S01]  /*1210*/  LDC.64 R16, c[0x0][0x3c8] ;  /* 0x0000f200ff107b82 */ /* 0x000e220000000a00 */
[----:B------:R-:W-:-:S06]  /*1220*/  DMUL R22, R32, R22 ;  /* 0x0000001620167228 */ /* 0x000fcc0000000000 */
[----:B------:R-:W-:Y:S01]  /*1230*/  DFMA R10, R10, R2, -R20 ;  /* 0x000000020a0a722b */ /* 0x000fe20000000814 */
[----:B------:R-:W1:Y:S01]  /*1240*/  LDC.64 R32, c[0x0][0x3c0] ;  /* 0x0000f000ff207b82 */ /* 0x000e620000000a00 */
[----:B------:R-:W-:-:S07]  /*1250*/  DADD R2, R2, R2 ;  /* 0x0000000002027229 */ /* 0x000fce0000000002 */
[----:B------:R-:W1:Y:S01]  /*1260*/  LDC.64 R20, c[0x0][0x3d8] ;  /* 0x0000f600ff147b82 */ /* 0x000e620000000a00 */
[----:B--2---:R-:W-:-:S07]  /*1270*/  DFMA R24, R2, R14, R24 ;  /* 0x0000000e0218722b */ /* 0x004fce0000000018 */
[----:B------:R-:W2:Y:S01]  /*1280*/  LDC.64 R2, c[0x0][0x3d0] ;  /* 0x0000f400ff027b82 */ /* 0x000ea20000000a00 */
[-C--:B---3--:R-:W-:Y:S02]  /*1290*/  DFMA R28, R34, R14.reuse, R28 ;  /* 0x0000000e221c722b */ /* 0x088fe4000000001c */
[----:B0-----:R-:W-:Y:S02]  /*12a0*/  DMUL R34, R16, -1.5 ;  /* 0xbff8000010227828 */ /* 0x001fe40000000000 */
[----:B----4-:R-:W-:-:S03]  /*12b0*/  DFMA R10, R10, R14, R30 ;  /* 0x0000000e0a0a722b */ /* 0x010fc6000000001e */
[----:B------:R-:W0:Y:S01]  /*12c0*/  LDC.64 R30, c[0x0][0x390] ;  /* 0x0000e400ff1e7b82 */ /* 0x000e220000000a00 */
[----:B-----5:R-:W-:Y:S02]  /*12d0*/  DFMA R8, R8, R14, R18 ;  /* 0x0000000e0808722b */ /* 0x020fe40000000012 */
[----:B-1----:R-:W-:Y:S02]  /*12e0*/  DMUL R34, R34, R20 ;  /* 0x0000001422227228 */ /* 0x002fe40000000000 */
[-C--:B------:R-:W-:Y:S02]  /*12f0*/  DFMA R6, R22, R14.reuse, R6 ;  /* 0x0000000e1606722b */ /* 0x080fe40000000006 */
[----:B------:R-:W-:-:S04]  /*1300*/  DFMA R4, R12, R14, R4 ;  /* 0x0000000e0c04722b */ /* 0x000fc80000000004 */
[----:B------:R-:W-:Y:S01]  /*1310*/  DFMA R28, R24, R34, R28 ;  /* 0x00000022181c722b */ /* 0x000fe2000000001c */
[----:B------:R-:W1:Y:S01]  /*1320*/  LDC.64 R12, c[0x0][0x398] ;  /* 0x0000e600ff0c7b82 */ /* 0x000e620000000a00 */
[----:B------:R-:W-:Y:S02]  /*1330*/  DMUL R34, R16, 1.875 ;  /* 0x3ffe000010227828 */ /* 0x000fe40000000000 */
[----:B--2---:R-:W-:-:S06]  /*1340*/  DADD R18, R2, R20 ;  /* 0x0000000002127229 */ /* 0x004fcc0000000014 */
[----:B------:R-:W-:Y:S02]  /*1350*/  DMUL R2, R34, R20 ;  /* 0x0000001422027228 */ /* 0x000fe40000000000 */
[----:B------:R-:W-:Y:S01]  /*1360*/  DMUL R20, R24, R24 ;  /* 0x0000001818147228 */ /* 0x000fe20000000000 */
[----:B0-----:R-:W-:Y:S01]  /*1370*/  IMAD.WIDE R30, R27, 0x8, R30 ;  /* 0x000000081b1e7825 */ /* 0x001fe200078e021e */
[----:B------:R-:W-:-:S04]  /*1380*/  DFMA R32, R18, R16, R32 ;  /* 0x000000101220722b */ /* 0x000fc80000000020 */
[----:B------:R0:W-:Y:S02]  /*1390*/  STG.E.64 desc[UR6][R30.64], R24 ;  /* 0x000000181e007986 */ /* 0x0001e4000c101b06 */
[----:B------:R-:W-:Y:S02]  /*13a0*/  DFMA R2, R2, R20, R28 ;  /* 0x000000140202722b */ /* 0x000fe4000000001c */
[----:B------:R0:W-:Y:S01]  /*13b0*/  STG.E.64 desc[UR6][R30.64+0x18], R10 ;  /* 0x0000180a1e007986 */ /* 0x0001e2000c101b06 */
[----:B------:R-:W-:Y:S01]  /*13c0*/  DSETP.NEU.AND P0, PT, |R32|, +INF , PT ;  /* 0x7ff000002000742a */ /* 0x000fe20003f0d200 */
[----:B-1----:R-:W-:Y:S02]  /*13d0*/  IMAD.WIDE R26, R26, 0x8, R12 ;  /* 0x000000081a1a7825 */ /* 0x002fe400078e020c */
[----:B------:R0:W-:Y:S04]  /*13e0*/  STG.E.64 desc[UR6][R30.64+0x20], R8 ;  /* 0x000020081e007986 */ /* 0x0001e8000c101b06 */
[----:B------:R0:W-:Y:S04]  /*13f0*/  STG.E.64 desc[UR6][R30.64+0x28], R6 ;  /* 0x000028061e007986 */ /* 0x0001e8000c101b06 */
[----:B------:R0:W-:Y:S03]  /*1400*/  STG.E.64 desc[UR6][R30.64+0x10], R4 ;  /* 0x000010041e007986 */ /* 0x0001e6000c101b06 */
[----:B------:R-:W-:Y:S01]  /*1410*/  @!P0 DMUL R28, RZ, R32 ;  /* 0x00000020ff1c8228 */ /* 0x000fe20000000000 */
[----:B------:R0:W-:Y:S01]  /*1420*/  STG.E.64 desc[UR6][R30.64+0x8], R2 ;  /* 0x000008021e007986 */ /* 0x0001e2000c101b06 */
[----:B------:R-:W-:Y:S01]  /*1430*/  @!P0 IMAD.MOV.U32 R0, RZ, RZ, RZ ;  /* 0x000000ffff008224 */ /* 0x000fe200078e00ff */
[----:B------:R-:W-:Y:S08]  /*1440*/  @!P0 BRA `(.L_x_11) ;  /* 0x00000000005c8947 */ /* 0x000ff00003800000 */
[----:B------:R-:W-:Y:S01]  /*1450*/  UMOV UR4, 0x6dc9c883 ;  /* 0x6dc9c88300047882 */ /* 0x000fe20000000000 */
[----:B------:R-:W-:Y:S01]  /*1460*/  UMOV UR5, 0x3fe45f30 ;  /* 0x3fe45f3000057882 */ /* 0x000fe20000000000 */
[C---:B------:R-:W-:Y:S02]  /*1470*/  DSETP.GE.AND P0, PT, |R32|.reuse, 2.14748364800000000000e+09, PT ;  /* 0x41e000002000742a */ /* 0x040fe40003f06200 */
[----:B------:R-:W-:Y:S01]  /*1480*/  DMUL R12, R32, UR4 ;  /* 0x00000004200c7c28 */ /* 0x000fe20008000000 */
[----:B------:R-:W-:Y:S01]  /*1490*/  UMOV UR4, 0x54442d18 ;  /* 0x54442d1800047882 */ /* 0x000fe20000000000 */
[----:B------:R-:W-:-:S04]  /*14a0*/  UMOV UR5, 0x3ff921fb ;  /* 0x3ff921fb00057882 */ /* 0x000fc80000000000 */
[----:B------:R-:W1:Y:S08]  /*14b0*/  F2I.F64 R0, R12 ;  /* 0x0000000c00007311 */ /* 0x000e700000301100 */
[----:B-1----:R-:W1:Y:S02]  /*14c0*/  I2F.F64 R28, R0 ;  /* 0x00000000001c7312 */ /* 0x002e640000201c00 */
[----:B-1----:R-:W-:Y:S01]  /*14d0*/  DFMA R14, R28, -UR4, R32 ;  /* 0x800000041c0e7c2b */ /* 0x002fe20008000020 */
        /* <DEDUP_REMOVED lines=10> */
[----:B0-----:R-:W-:Y:S05]  /*1580*/  CALL.REL.NOINC `($_Z26batch_propagate_roe_kernelPKdS0_PdS1_iddddddd$__internal_trig_reduction_slowpathd) ;  /* 0x0000000c00c07944 */ /* 0x001fea0003c00000 */
[----:B------:R-:W-:Y:S02]  /*1590*/  IMAD.MOV.U32 R0, RZ, RZ, R12 ;  /* 0x000000ffff007224 */ /* 0x000fe400078e000c */
[----:B------:R-:W-:Y:S02]  /*15a0*/  IMAD.MOV.U32 R28, RZ, RZ, R20 ;  /* 0x000000ffff1c7224 */ /* 0x000fe400078e0014 */
[----:B------:R-:W-:-:S07]  /*15b0*/  IMAD.MOV.U32 R29, RZ, RZ, R21 ;  /* 0x000000ffff1d7224 */ /* 0x000fce00078e0015 */
.L_x_11:
[----:B------:R-:W1:Y:S01]  /*15c0*/  LDCU.64 UR4, c[0x4][0x8] ;  /* 0x01000100ff0477ac */ /* 0x000e620008000a00 */
[----:B------:R-:W-:-:S05]  /*15d0*/  IMAD.SHL.U32 R12, R0, 0x40, RZ ;  /* 0x00000040000c7824 */ /* 0x000fca00078e00ff */
[----:B------:R-:W-:-:S04]  /*15e0*/  LOP3.LUT R12, R12, 0x40, RZ, 0xc0, !PT ;  /* 0x000000400c0c7812 */ /* 0x000fc800078ec0ff */
[----:B-1----:R-:W-:-:S05]  /*15f0*/  IADD3 R36, P0, PT, R12, UR4, RZ ;  /* 0x000000040c247c10 */ /* 0x002fca000ff1e0ff */
[----:B------:R-:W-:-:S05]  /*1600*/  IMAD.X R37, RZ, RZ, UR5, P0 ;  /* 0x00000005ff257e24 */ /* 0x000fca00080e06ff */
[----:B------:R-:W2:Y:S04]  /*1610*/  LDG.E.128.CONSTANT R12, desc[UR6][R36.64] ;  /* 0x00000006240c7981 */ /* 0x000ea8000c1e9d00 */
[----:B------:R-:W3:Y:S04]  /*1620*/  LDG.E.128.CONSTANT R16, desc[UR6][R36.64+0x10] ;  /* 0x0000100624107981 */ /* 0x000ee8000c1e9d00 */
[----:B------:R-:W4:Y:S01]  /*1630*/  LDG.E.128.CONSTANT R20, desc[UR6][R36.64+0x20] ;  /* 0x0000200624147981 */ /* 0x000f22000c1e9d00 */
[----:B0-----:R-:W-:Y:S01]  /*1640*/  LOP3.LUT R30, R0, 0x1, RZ, 0xc0, !PT ;  /* 0x00000001001e7812 */ /* 0x001fe200078ec0ff */
[----:B------:R-:W-:Y:S01]  /*1650*/  IMAD.MOV.U32 R34, RZ, RZ, 0x20fd8164 ;  /* 0x20fd8164ff227424 */ /* 0x000fe200078e00ff */
[----:B------:R-:W-:-:S02]  /*1660*/  DSETP.NEU.AND P1, PT, |R32|, +INF , PT ;  /* 0x7ff000002000742a */ /* 0x000fc40003f2d200 */
[----:B------:R-:W-:Y:S01]  /*1670*/  ISETP.NE.U32.AND P0, PT, R30, 0x1, PT ;  /* 0x000000011e00780c */ /* 0x000fe20003f05070 */
[----:B------:R-:W-:-:S03]  /*1680*/  IMAD.MOV.U32 R30, RZ, RZ, 0x3da8ff83 ;  /* 0x3da8ff83ff1e7424 */ /* 0x000fc600078e00ff */
[----:B------:R-:W-:Y:S02]  /*1690*/  FSEL R34, R34, -8.06006814911005101289e+34, !P0 ;  /* 0xf9785eba22227808 */ /* 0x000fe40004000000 */
[----:B------:R-:W-:Y:S01]  /*16a0*/  FSEL R35, -R30, 0.11223486810922622681, !P0 ;  /* 0x3de5db651e237808 */ /* 0x000fe20004000100 */
[----:B------:R-:W-:-:S08]  /*16b0*/  DMUL R30, R28, R28 ;  /* 0x0000001c1c1e7228 */ /* 0x000fd00000000000 */
        /* <DEDUP_REMOVED lines=22> */
[----:B------:R-:W-:-:S08]  /*1820*/  UMOV UR5, 0x3ff921fb ;  /* 0x3ff921fb00057882 */ /* 0x000fd00000000000 */
        /* <DEDUP_REMOVED lines=13> */
[----:B------:R-:W-:Y:S05]  /*1900*/  CALL.REL.NOINC `($_Z26batch_propagate_roe_kernelPKdS0_PdS1_iddddddd$__internal_trig_reduction_slowpathd) ;  /* 0x0000000800e07944 */ /* 0x000fea0003c00000 */
[----:B------:R-:W-:Y:S02]  /*1910*/  IMAD.MOV.U32 R28, RZ, RZ, R20 ;  /* 0x000000ffff1c7224 */ /* 0x000fe400078e0014 */
[----:B------:R-:W-:-:S07]  /*1920*/  IMAD.MOV.U32 R29, RZ, RZ, R21 ;  /* 0x000000ffff1d7224 */ /* 0x000fce00078e0015 */
.L_x_13:
[----:B------:R-:W-:-:S07]  /*1930*/  VIADD R0, R12, 0x1 ;  /* 0x000000010c007836 */ /* 0x000fce0000000000 */
.L_x_12:
        /* <DEDUP_REMOVED lines=9> */
[----:B------:R-:W-:-:S03]  /*19d0*/  IMAD.MOV.U32 R32, RZ, RZ, 0x20fd8164 ;  /* 0x20fd8164ff207424 */ /* 0x000fc600078e00ff */
        /* <DEDUP_REMOVED lines=9> */
[C---:B----4-:R-:W-:Y:S02]  /*1a70*/  DFMA R20, R30.reuse, R12, R20 ;  /* 0x0000000c1e14722b */ /* 0x050fe40000000014 */
[----:B------:R-:W0:Y:S06]  /*1a80*/  LDC.64 R12, c[0x0][0x3a8] ;  /* 0x0000ea00ff0c7b82 */ /* 0x000e2c0000000a00 */
[----:B------:R-:W-:-:S08]  /*1a90*/  DFMA R20, R30, R20, R22 ;  /* 0x000000141e14722b */ /* 0x000fd00000000016 */
[----:B------:R-:W-:Y:S02]  /*1aa0*/  DFMA R28, R20, R28, R28 ;  /* 0x0000001c141c722b */ /* 0x000fe4000000001c */
[----:B------:R-:W-:Y:S02]  /*1ab0*/  DFMA R20, R30, R20, 1 ;  /* 0x3ff000001e14742b */ /* 0x000fe40000000014 */
[----:B0-----:R-:W-:-:S08]  /*1ac0*/  DADD R16, R12, R12 ;  /* 0x000000000c107229 */ /* 0x001fd0000000000c */
[----:B------:R-:W-:Y:S01]  /*1ad0*/  FSEL R20, R20, R28, !P0 ;  /* 0x0000001c14147208 */ /* 0x000fe20004000000 */
[C---:B------:R-:W-:Y:S01]  /*1ae0*/  DMUL R14, R34.reuse, R12 ;  /* 0x0000000c220e7228 */ /* 0x040fe20000000000 */
[----:B------:R-:W-:Y:S02]  /*1af0*/  FSEL R21, R21, R29, !P0 ;  /* 0x0000001d15157208 */ /* 0x000fe40004000000 */
[----:B------:R-:W-:Y:S01]  /*1b00*/  LOP3.LUT P0, RZ, R0, 0x2, RZ, 0xc0, !PT ;  /* 0x0000000200ff7812 */ /* 0x000fe2000780c0ff */
[----:B------:R-:W-:-:S03]  /*1b10*/  DMUL R34, R34, R16 ;  /* 0x0000001022227228 */ /* 0x000fc60000000000 */
[----:B------:R-:W-:Y:S02]  /*1b20*/  DADD R18, RZ, -R20 ;  /* 0x00000000ff127229 */ /* 0x000fe40000000814 */
[----:B------:R-:W-:-:S03]  /*1b30*/  DMUL R22, R10, R14 ;  /* 0x0000000e0a167228 */ /* 0x000fc60000000000 */
[----:B------:R-:W-:-:S05]  /*1b40*/  DMUL R34, R4, R34 ;  /* 0x0000002204227228 */ /* 0x000fca0000000000 */
[----:B------:R-:W-:Y:S02]  /*1b50*/  FSEL R18, R20, R18, !P0 ;  /* 0x0000001214127208 */ /* 0x000fe40004000000 */
[----:B------:R-:W-:Y:S01]  /*1b60*/  FSEL R19, R21, R19, !P0 ;  /* 0x0000001315137208 */ /* 0x000fe20004000000 */
[----:B------:R-:W-:-:S05]  /*1b70*/  DFMA R34, R2, R12, R34 ;  /* 0x0000000c0222722b */ /* 0x000fca0000000022 */
[CC--:B------:R-:W-:Y:S02]  /*1b80*/  DMUL R20, R18.reuse, -R12.reuse ;  /* 0x8000000c12147228 */ /* 0x0c0fe40000000000 */
[C---:B------:R-:W-:Y:S02]  /*1b90*/  DMUL R28, R18.reuse, R12 ;  /* 0x0000000c121c7228 */ /* 0x040fe40000000000 */
[----:B------:R-:W-:-:S04]  /*1ba0*/  DMUL R16, R18, R16 ;  /* 0x0000001012107228 */ /* 0x000fc80000000000 */
[----:B------:R-:W-:Y:S02]  /*1bb0*/  DFMA R20, R4, R20, -R22 ;  /* 0x000000140414722b */ /* 0x000fe40000000816 */
[----:B------:R-:W-:Y:S02]  /*1bc0*/  DMUL R28, R6, R28 ;  /* 0x0000001c061c7228 */ /* 0x000fe40000000000 */
[----:B------:R-:W-:-:S04]  /*1bd0*/  DFMA R16, -R10, R16, R34 ;  /* 0x000000100a10722b */ /* 0x000fc80000000122 */
[----:B------:R-:W-:Y:S02]  /*1be0*/  DFMA R20, R24, R12, R20 ;  /* 0x0000000c1814722b */ /* 0x000fe40000000014 */
[----:B------:R-:W-:Y:S01]  /*1bf0*/  DFMA R28, R8, R14, -R28 ;  /* 0x0000000e081c722b */ /* 0x000fe2000000081c */
[----:B------:R-:W-:Y:S04]  /*1c00*/  STG.E.64 desc[UR6][R26.64+0x8], R16 ;  /* 0x000008101a007986 */ /* 0x000fe8000c101b06 */
[----:B------:R-:W-:Y:S04]  /*1c10*/  STG.E.64 desc[UR6][R26.64], R20 ;  /* 0x000000141a007986 */ /* 0x000fe8000c101b06 */
[----:B------:R-:W-:Y:S01]  /*1c20*/  STG.E.64 desc[UR6][R26.64+0x10], R28 ;  /* 0x0000101c1a007986 */ /* 0x000fe2000c101b06 */
[----:B------:R-:W-:Y:S05]  /*1c30*/  EXIT ;  /* 0x000000000000794d */ /* 0x000fea0003800000 */
        .weak           $__internal_0_$__cuda_sm20_dblrcp_rn_slowpath_v3
        .type           $__internal_0_$__cuda_sm20_dblrcp_rn_slowpath_v3,@function
        .size           $__internal_0_$__cuda_sm20_dblrcp_rn_slowpath_v3,($__internal_1_$__cuda_sm20_div_rn_f64_full - $__internal_0_$__cuda_sm20_dblrcp_rn_slowpath_v3)
$__internal_0_$__cuda_sm20_dblrcp_rn_slowpath_v3:
[----:B------:R-:W-:-:S14]  /*1c40*/  DSETP.GTU.AND P0, PT, |R4|, +INF , PT ;  /* 0x7ff000000400742a */ /* 0x000fdc0003f0c200 */
[----:B------:R-:W-:Y:S05]  /*1c50*/  @P0 BRA `(.L_x_14) ;  /* 0x00000000007c0947 */ /* 0x000fea0003800000 */
[----:B------:R-:W-:-:S05]  /*1c60*/  LOP3.LUT R15, R5, 0x7fffffff, RZ, 0xc0, !PT ;  /* 0x7fffffff050f7812 */ /* 0x000fca00078ec0ff */
[----:B------:R-:W-:-:S05]  /*1c70*/  VIADD R6, R15, 0xffffffff ;  /* 0xffffffff0f067836 */ /* 0x000fca0000000000 */
[----:B------:R-:W-:-:S13]  /*1c80*/  ISETP.GE.U32.AND P0, PT, R6, 0x7fefffff, PT ;  /* 0x7fefffff0600780c */ /* 0x000fda0003f06070 */
[----:B------:R-:W-:Y:S01]  /*1c90*/  @P0 LOP3.LUT R7, R5, 0x7ff00000, RZ, 0x3c, !PT ;  /* 0x7ff0000005070812 */ /* 0x000fe200078e3cff */
[----:B------:R-:W-:Y:S01]  /*1ca0*/  @P0 IMAD.MOV.U32 R6, RZ, RZ, RZ ;  /* 0x000000ffff060224 */ /* 0x000fe200078e00ff */
[----:B------:R-:W-:Y:S06]  /*1cb0*/  @P0 BRA `(.L_x_15) ;  /* 0x00000000006c0947 */ /* 0x000fec0003800000 */
[----:B------:R-:W-:-:S13]  /*1cc0*/  ISETP.GE.U32.AND P0, PT, R15, 0x1000001, PT ;  /* 0x010000010f00780c */ /* 0x000fda0003f06070 */
[----:B------:R-:W-:Y:S05]  /*1cd0*/  @!P0 BRA `(.L_x_16) ;  /* 0x0000000000348947 */ /* 0x000fea0003800000 */
[----:B------:R-:W-:Y:S02]  /*1ce0*/  VIADD R7, R5, 0xc0200000 ;  /* 0xc020000005077836 */ /* 0x000fe40000000000 */
[----:B------:R-:W-:Y:S02]  /*1cf0*/  IMAD.MOV.U32 R6, RZ, RZ, R4 ;  /* 0x000000ffff067224 */ /* 0x000fe400078e0004 */
[----:B------:R-:W0:Y:S04]  /*1d00*/  MUFU.RCP64H R15, R7 ;  /* 0x00000007000f7308 */ /* 0x000e280000001800 */
[----:B0-----:R-:W-:-:S08]  /*1d10*/  DFMA R16, -R6, R14, 1 ;  /* 0x3ff000000610742b */ /* 0x001fd0000000010e */
[----:B------:R-:W-:-:S08]  /*1d20*/  DFMA R16, R16, R16, R16 ;  /* 0x000000101010722b */ /* 0x000fd00000000010 */
[----:B------:R-:W-:-:S08]  /*1d30*/  DFMA R16, R14, R16, R14 ;  /* 0x000000100e10722b */ /* 0x000fd0000000000e */
[----:B------:R-:W-:-:S08]  /*1d40*/  DFMA R14, -R6, R16, 1 ;  /* 0x3ff00000060e742b */ /* 0x000fd00000000110 */
[----:B------:R-:W-:-:S08]  /*1d50*/  DFMA R14, R16, R14, R16 ;  /* 0x0000000e100e722b */ /* 0x000fd00000000010 */
[----:B------:R-:W-:-:S08]  /*1d60*/  DMUL R14, R14, 2.2250738585072013831e-308 ;  /* 0x001000000e0e7828 */ /* 0x000fd00000000000 */
[----:B------:R-:W-:-:S08]  /*1d70*/  DFMA R4, -R4, R14, 1 ;  /* 0x3ff000000404742b */ /* 0x000fd0000000010e */
[----:B------:R-:W-:-:S08]  /*1d80*/  DFMA R4, R4, R4, R4 ;  /* 0x000000040404722b */ /* 0x000fd00000000004 */
[----:B------:R-:W-:Y:S01]  /*1d90*/  DFMA R6, R14, R4, R14 ;  /* 0x000000040e06722b */ /* 0x000fe2000000000e */
[----:B------:R-:W-:Y:S10]  /*1da0*/  BRA `(.L_x_15) ;  /* 0x0000000000307947 */ /* 0x000ff40003800000 */
.L_x_16:
[----:B------:R-:W-:Y:S01]  /*1db0*/  DMUL R4, R4, 8.11296384146066816958e+31 ;  /* 0x4690000004047828 */ /* 0x000fe20000000000 */
[----:B------:R-:W-:-:S05]  /*1dc0*/  IMAD.MOV.U32 R6, RZ, RZ, R14 ;  /* 0x000000ffff067224 */ /* 0x000fca00078e000e */
[----:B------:R-:W0:Y:S02]  /*1dd0*/  MUFU.RCP64H R7, R5 ;  /* 0x0000000500077308 */ /* 0x000e240000001800 */
[----:B0-----:R-:W-:-:S08]  /*1de0*/  DFMA R14, -R4, R6, 1 ;  /* 0x3ff00000040e742b */ /* 0x001fd00000000106 */
[----:B------:R-:W-:-:S08]  /*1df0*/  DFMA R14, R14, R14, R14 ;  /* 0x0000000e0e0e722b */ /* 0x000fd0000000000e */
[----:B------:R-:W-:-:S08]  /*1e00*/  DFMA R14, R6, R14, R6 ;  /* 0x0000000e060e722b */ /* 0x000fd00000000006 */
[----:B------:R-:W-:-:S08]  /*1e10*/  DFMA R6, -R4, R14, 1 ;  /* 0x3ff000000406742b */ /* 0x000fd0000000010e */
[----:B------:R-:W-:-:S08]  /*1e20*/  DFMA R6, R14, R6, R14 ;  /* 0x000000060e06722b */ /* 0x000fd0000000000e */
[----:B------:R-:W-:Y:S01]  /*1e30*/  DMUL R6, R6, 8.11296384146066816958e+31 ;  /* 0x4690000006067828 */ /* 0x000fe20000000000 */
[----:B------:R-:W-:Y:S10]  /*1e40*/  BRA `(.L_x_15) ;  /* 0x0000000000087947 */ /* 0x000ff40003800000 */
.L_x_14:
[----:B------:R-:W-:Y:S01]  /*1e50*/  LOP3.LUT R7, R5, 0x80000, RZ, 0xfc, !PT ;  /* 0x0008000005077812 */ /* 0x000fe200078efcff */
[----:B------:R-:W-:-:S07]  /*1e60*/  IMAD.MOV.U32 R6, RZ, RZ, R4 ;  /* 0x000000ffff067224 */ /* 0x000fce00078e0004 */
.L_x_15:
[----:B------:R-:W-:Y:S02]  /*1e70*/  IMAD.MOV.U32 R4, RZ, RZ, R0 ;  /* 0x000000ffff047224 */ /* 0x000fe400078e0000 */
[----:B------:R-:W-:Y:S02]  /*1e80*/  IMAD.MOV.U32 R5, RZ, RZ, 0x0 ;  /* 0x00000000ff057424 */ /* 0x000fe400078e00ff */
[----:B------:R-:W-:Y:S02]  /*1e90*/  IMAD.MOV.U32 R14, RZ, RZ, R6 ;  /* 0x000000ffff0e7224 */ /* 0x000fe400078e0006 */
[----:B------:R-:W-:Y:S01]  /*1ea0*/  IMAD.MOV.U32 R15, RZ, RZ, R7 ;  /* 0x000000ffff0f7224 */ /* 0x000fe200078e0007 */
[----:B------:R-:W-:Y:S06]  /*1eb0*/  RET.REL.NODEC R4 `(_Z26batch_propagate_roe_kernelPKdS0_PdS1_iddddddd) ;  /* 0xffffffe004507950 */ /* 0x000fec0003c3ffff */
        .weak           $__internal_1_$__cuda_sm20_div_rn_f64_full
        .type           $__internal_1_$__cuda_sm20_div_rn_f64_full,@function
        .size           $__internal_1_$__cuda_sm20_div_rn_f64_full,($_Z26batch_propagate_roe_kernelPKdS0_PdS1_iddddddd$__internal_trig_reduction_slowpathd - $__internal_1_$__cuda_sm20_div_rn_f64_full)
$__internal_1_$__cuda_sm20_div_rn_f64_full:
[C---:B------:R-:W-:Y:S01]  /*1ec0*/  FSETP.GEU.AND P0, PT, |R13|.reuse, 1.469367938527859385e-39, PT ;  /* 0x001000000d00780b */ /* 0x040fe20003f0e200 */
[----:B------:R-:W-:Y:S01]  /*1ed0*/  IMAD.U32 R38, RZ, RZ, UR4 ;  /* 0x00000004ff267e24 */ /* 0x000fe2000f8e00ff */
[----:B------:R-:W-:Y:S01]  /*1ee0*/  LOP3.LUT R17, R13, 0x800fffff, RZ, 0xc0, !PT ;  /* 0x800fffff0d117812 */ /* 0x000fe200078ec0ff */
[----:B------:R-:W-:Y:S01]  /*1ef0*/  IMAD.MOV.U32 R39, RZ, RZ, R13 ;  /* 0x000000ffff277224 */ /* 0x000fe200078e000d */
[----:B------:R-:W-:Y:S01]  /*1f00*/  FSETP.GEU.AND P2, PT, |R15|, 1.469367938527859385e-39, PT ;  /* 0x001000000f00780b */ /* 0x000fe20003f4e200 */
[----:B------:R-:W-:Y:S01]  /*1f10*/  IMAD.U32 R16, RZ, RZ, UR4 ;  /* 0x00000004ff107e24 */ /* 0x000fe2000f8e00ff */
[----:B------:R-:W-:Y:S01]  /*1f20*/  LOP3.LUT R17, R17, 0x3ff00000, RZ, 0xfc, !PT ;  /* 0x3ff0000011117812 */ /* 0x000fe200078efcff */
[----:B------:R-:W-:Y:S01]  /*1f30*/  IMAD.MOV.U32 R18, RZ, RZ, 0x1 ;  /* 0x00000001ff127424 */ /* 0x000fe200078e00ff */
[----:B------:R-:W-:Y:S01]  /*1f40*/  LOP3.LUT R30, R15, 0x7ff00000, RZ, 0xc0, !PT ;  /* 0x7ff000000f1e7812 */ /* 0x000fe200078ec0ff */
[----:B------:R-:W-:Y:S01]  /*1f50*/  IMAD.MOV.U32 R31, RZ, RZ, 0x1ca00000 ;  /* 0x1ca00000ff1f7424 */ /* 0x000fe200078e00ff */
[----:B------:R-:W-:Y:S01]  /*1f60*/  LOP3.LUT R35, R13, 0x7ff00000, RZ, 0xc0, !PT ;  /* 0x7ff000000d237812 */ /* 0x000fe200078ec0ff */
[----:B------:R-:W-:Y:S02]  /*1f70*/  BSSY.RECONVERGENT B1, `(.L_x_17) ;  /* 0x000004e000017945 */ /* 0x000fe40003800200 */
[----:B------:R-:W-:Y:S01]  /*1f80*/  @!P0 DMUL R16, R38, 8.98846567431157953865e+307 ;  /* 0x7fe0000026108828 */ /* 0x000fe20000000000 */
[----:B------:R-:W-:Y:S01]  /*1f90*/  ISETP.GE.U32.AND P1, PT, R30, R35, PT ;  /* 0x000000231e00720c */ /* 0x000fe20003f26070 */
[----:B------:R-:W-:-:S02]  /*1fa0*/  IMAD.MOV.U32 R34, RZ, RZ, R30 ;  /* 0x000000ffff227224 */ /* 0x000fc400078e001e */
[----:B------:R-:W-:Y:S01]  /*1fb0*/  @!P2 LOP3.LUT R23, R39, 0x7ff00000, RZ, 0xc0, !PT ;  /* 0x7ff000002717a812 */ /* 0x000fe200078ec0ff */
[----:B------:R-:W-:Y:S01]  /*1fc0*/  @!P2 IMAD.MOV.U32 R28, RZ, RZ, RZ ;  /* 0x000000ffff1ca224 */ /* 0x000fe200078e00ff */
[----:B------:R-:W0:Y:S02]  /*1fd0*/  MUFU.RCP64H R19, R17 ;  /* 0x0000001100137308 */ /* 0x000e240000001800 */
[----:B------:R-:W-:Y:S02]  /*1fe0*/  @!P2 ISETP.GE.U32.AND P3, PT, R30, R23, PT ;  /* 0x000000171e00a20c */ /* 0x000fe40003f66070 */
[----:B------:R-:W-:Y:S02]  /*1ff0*/  @!P0 LOP3.LUT R35, R17, 0x7ff00000, RZ, 0xc0, !PT ;  /* 0x7ff0000011238812 */ /* 0x000fe400078ec0ff */
[----:B------:R-:W-:-:S03]  /*2000*/  @!P2 SEL R23, R31, 0x63400000, !P3 ;  /* 0x634000001f17a807 */ /* 0x000fc60005800000 */
[----:B------:R-:W-:Y:S01]  /*2010*/  VIADD R36, R35, 0xffffffff ;  /* 0xffffffff23247836 */ /* 0x000fe20000000000 */
[----:B------:R-:W-:-:S04]  /*2020*/  @!P2 LOP3.LUT R23, R23, 0x80000000, R15, 0xf8, !PT ;  /* 0x800000001717a812 */ /* 0x000fc800078ef80f */
[----:B------:R-:W-:Y:S01]  /*2030*/  @!P2 LOP3.LUT R29, R23, 0x100000, RZ, 0xfc, !PT ;  /* 0x00100000171da812 */ /* 0x000fe200078efcff */
[----:B0-----:R-:W-:-:S08]  /*2040*/  DFMA R24, R18, -R16, 1 ;  /* 0x3ff000001218742b */ /* 0x001fd00000000810 */
[----:B------:R-:W-:-:S08]  /*2050*/  DFMA R24, R24, R24, R24 ;  /* 0x000000181818722b */ /* 0x000fd00000000018 */
[----:B------:R-:W-:Y:S01]  /*2060*/  DFMA R24, R18, R24, R18 ;  /* 0x000000181218722b */ /* 0x000fe20000000012 */
[----:B------:R-:W-:Y:S01]  /*2070*/  SEL R19, R31, 0x63400000, !P1 ;  /* 0x634000001f137807 */ /* 0x000fe20004800000 */
[----:B------:R-:W-:-:S03]  /*2080*/  IMAD.MOV.U32 R18, RZ, RZ, R14 ;  /* 0x000000ffff127224 */ /* 0x000fc600078e000e */
[----:B------:R-:W-:-:S03]  /*2090*/  LOP3.LUT R19, R19, 0x800fffff, R15, 0xf8, !PT ;  /* 0x800fffff13137812 */ /* 0x000fc600078ef80f */
[----:B------:R-:W-:-:S03]  /*20a0*/  DFMA R22, R24, -R16, 1 ;  /* 0x3ff000001816742b */ /* 0x000fc60000000810 */
[----:B------:R-:W-:-:S05]  /*20b0*/  @!P2 DFMA R18, R18, 2, -R28 ;  /* 0x400000001212a82b */ /* 0x000fca000000081c */
[----:B------:R-:W-:-:S05]  /*20c0*/  DFMA R22, R24, R22, R24 ;  /* 0x000000161816722b */ /* 0x000fca0000000018 */
[----:B------:R-:W-:-:S03]  /*20d0*/  @!P2 LOP3.LUT R34, R19, 0x7ff00000, RZ, 0xc0, !PT ;  /* 0x7ff000001322a812 */ /* 0x000fc600078ec0ff */
[----:B------:R-:W-:Y:S02]  /*20e0*/  DMUL R24, R22, R18 ;  /* 0x0000001216187228 */ /* 0x000fe40000000000 */
[----:B------:R-:W-:-:S05]  /*20f0*/  VIADD R28, R34, 0xffffffff ;  /* 0xffffffff221c7836 */ /* 0x000fca0000000000 */
[----:B------:R-:W-:Y:S01]  /*2100*/  ISETP.GT.U32.AND P0, PT, R28, 0x7feffffe, PT ;  /* 0x7feffffe1c00780c */ /* 0x000fe20003f04070 */
[----:B------:R-:W-:-:S03]  /*2110*/  DFMA R28, R24, -R16, R18 ;  /* 0x80000010181c722b */ /* 0x000fc60000000012 */
[----:B------:R-:W-:-:S05]  /*2120*/  ISETP.GT.U32.OR P0, PT, R36, 0x7feffffe, P0 ;  /* 0x7feffffe2400780c */ /* 0x000fca0000704470 */
[----:B------:R-:W-:-:S08]  /*2130*/  DFMA R28, R22, R28, R24 ;  /* 0x0000001c161c722b */ /* 0x000fd00000000018 */
[----:B------:R-:W-:Y:S05]  /*2140*/  @P0 BRA `(.L_x_18) ;  /* 0x00000000006c0947 */ /* 0x000fea0003800000 */
[----:B------:R-:W-:-:S04]  /*2150*/  LOP3.LUT R15, R39, 0x7ff00000, RZ, 0xc0, !PT ;  /* 0x7ff00000270f7812 */ /* 0x000fc800078ec0ff */
[CC--:B------:R-:W-:Y:S02]  /*2160*/  VIADDMNMX R14, R30.reuse, -R15.reuse, 0xb9600000, !PT ;  /* 0xb96000001e0e7446 */ /* 0x0c0fe4000780090f */
[----:B------:R-:W-:Y:S02]  /*2170*/  ISETP.GE.U32.AND P0, PT, R30, R15, PT ;  /* 0x0000000f1e00720c */ /* 0x000fe40003f06070 */
[----:B------:R-:W-:Y:S02]  /*2180*/  VIMNMX R14, PT, PT, R14, 0x46a00000, PT ;  /* 0x46a000000e0e7848 */ /* 0x000fe40003fe0100 */
[----:B------:R-:W-:-:S05]  /*2190*/  SEL R31, R31, 0x63400000, !P0 ;  /* 0x634000001f1f7807 */ /* 0x000fca0004000000 */
[----:B------:R-:W-:Y:S02]  /*21a0*/  IMAD.IADD R24, R14, 0x1, -R31 ;  /* 0x000000010e187824 */ /* 0x000fe400078e0a1f */
[----:B------:R-:W-:Y:S02]  /*21b0*/  IMAD.MOV.U32 R14, RZ, RZ, RZ ;  /* 0x000000ffff0e7224 */ /* 0x000fe400078e00ff */
[----:B------:R-:W-:-:S06]  /*21c0*/  VIADD R15, R24, 0x7fe00000 ;  /* 0x7fe00000180f7836 */ /* 0x000fcc0000000000 */
[----:B------:R-:W-:-:S10]  /*21d0*/  DMUL R22, R28, R14 ;  /* 0x0000000e1c167228 */ /* 0x000fd40000000000 */
[----:B------:R-:W-:-:S13]  /*21e0*/  FSETP.GTU.AND P0, PT, |R23|, 1.469367938527859385e-39, PT ;  /* 0x001000001700780b */ /* 0x000fda0003f0c200 */
[----:B------:R-:W-:Y:S05]  /*21f0*/  @P0 BRA `(.L_x_19) ;  /* 0x0000000000940947 */ /* 0x000fea0003800000 */
[----:B------:R-:W-:-:S06]  /*2200*/  DFMA R16, R28, -R16, R18 ;  /* 0x800000101c10722b */ /* 0x000fcc0000000012 */
[----:B------:R-:W-:-:S04]  /*2210*/  IMAD.MOV.U32 R16, RZ, RZ, RZ ;  /* 0x000000ffff107224 */ /* 0x000fc800078e00ff */
[C---:B------:R-:W-:Y:S02]  /*2220*/  FSETP.NEU.AND P0, PT, R17.reuse, RZ, PT ;  /* 0x000000ff1100720b */ /* 0x040fe40003f0d000 */
[----:B------:R-:W-:-:S04]  /*2230*/  LOP3.LUT R19, R17, 0x80000000, R39, 0x48, !PT ;  /* 0x8000000011137812 */ /* 0x000fc800078e4827 */
[----:B------:R-:W-:-:S07]  /*2240*/  LOP3.LUT R17, R19, R15, RZ, 0xfc, !PT ;  /* 0x0000000f13117212 */ /* 0x000fce00078efcff */
[----:B------:R-:W-:Y:S05]  /*2250*/  @!P0 BRA `(.L_x_19) ;  /* 0x00000000007c8947 */ /* 0x000fea0003800000 */
[----:B------:R-:W-:Y:S01]  /*2260*/  IMAD.MOV R15, RZ, RZ, -R24 ;  /* 0x000000ffff0f7224 */ /* 0x000fe200078e0a18 */
[----:B------:R-:W-:Y:S01]  /*2270*/  DMUL.RP R16, R28, R16 ;  /* 0x000000101c107228 */ /* 0x000fe20000008000 */
[----:B------:R-:W-:-:S06]  /*2280*/  IMAD.MOV.U32 R14, RZ, RZ, RZ ;  /* 0x000000ffff0e7224 */ /* 0x000fcc00078e00ff */
[----:B------:R-:W-:-:S03]  /*2290*/  DFMA R14, R22, -R14, R28 ;  /* 0x8000000e160e722b */ /* 0x000fc6000000001c */
[----:B------:R-:W-:-:S03]  /*22a0*/  LOP3.LUT R19, R17, R19, RZ, 0x3c, !PT ;  /* 0x0000001311137212 */ /* 0x000fc600078e3cff */
[----:B------:R-:W-:-:S04]  /*22b0*/  IADD3 R14, PT, PT, -R24, -0x43300000, RZ ;  /* 0xbcd00000180e7810 */ /* 0x000fc80007ffe1ff */
[----:B------:R-:W-:-:S04]  /*22c0*/  FSETP.NEU.AND P0, PT, |R15|, R14, PT ;  /* 0x0000000e0f00720b */ /* 0x000fc80003f0d200 */
[----:B------:R-:W-:Y:S02]  /*22d0*/  FSEL R22, R16, R22, !P0 ;  /* 0x0000001610167208 */ /* 0x000fe40004000000 */
[----:B------:R-:W-:Y:S01]  /*22e0*/  FSEL R23, R19, R23, !P0 ;  /* 0x0000001713177208 */ /* 0x000fe20004000000 */
[----:B------:R-:W-:Y:S06]  /*22f0*/  BRA `(.L_x_19) ;  /* 0x0000000000547947 */ /* 0x000fec0003800000 */
.L_x_18:
[----:B------:R-:W-:-:S14]  /*2300*/  DSETP.NAN.AND P0, PT, R14, R14, PT ;  /* 0x0000000e0e00722a */ /* 0x000fdc0003f08000 */
[----:B------:R-:W-:Y:S05]  /*2310*/  @P0 BRA `(.L_x_20) ;  /* 0x0000000000440947 */ /* 0x000fea0003800000 */
[----:B------:R-:W-:-:S14]  /*2320*/  DSETP.NAN.AND P0, PT, R38, R38, PT ;  /* 0x000000262600722a */ /* 0x000fdc0003f08000 */
[----:B------:R-:W-:Y:S05]  /*2330*/  @P0 BRA `(.L_x_21) ;  /* 0x0000000000300947 */ /* 0x000fea0003800000 */
[----:B------:R-:W-:Y:S01]  /*2340*/  ISETP.NE.AND P0, PT, R34, R35, PT ;  /* 0x000000232200720c */ /* 0x000fe20003f05270 */
[----:B------:R-:W-:Y:S02]  /*2350*/  IMAD.MOV.U32 R22, RZ, RZ, 0x0 ;  /* 0x00000000ff167424 */ /* 0x000fe400078e00ff */
[----:B------:R-:W-:-:S10]  /*2360*/  IMAD.MOV.U32 R23, RZ, RZ, -0x80000 ;  /* 0xfff80000ff177424 */ /* 0x000fd400078e00ff */
[----:B------:R-:W-:Y:S05]  /*2370*/  @!P0 BRA `(.L_x_19) ;  /* 0x0000000000348947 */ /* 0x000fea0003800000 */
[----:B------:R-:W-:Y:S02]  /*2380*/  ISETP.NE.AND P0, PT, R34, 0x7ff00000, PT ;  /* 0x7ff000002200780c */ /* 0x000fe40003f05270 */
[----:B------:R-:W-:Y:S02]  /*2390*/  LOP3.LUT R23, R15, 0x80000000, R39, 0x48, !PT ;  /* 0x800000000f177812 */ /* 0x000fe400078e4827 */
[----:B------:R-:W-:-:S13]  /*23a0*/  ISETP.EQ.OR P0, PT, R35, RZ, !P0 ;  /* 0x000000ff2300720c */ /* 0x000fda0004702670 */
[----:B------:R-:W-:Y:S01]  /*23b0*/  @P0 LOP3.LUT R14, R23, 0x7ff00000, RZ, 0xfc, !PT ;  /* 0x7ff00000170e0812 */ /* 0x000fe200078efcff */
[----:B------:R-:W-:Y:S02]  /*23c0*/  @!P0 IMAD.MOV.U32 R22, RZ, RZ, RZ ;  /* 0x000000ffff168224 */ /* 0x000fe400078e00ff */
[----:B------:R-:W-:Y:S02]  /*23d0*/  @P0 IMAD.MOV.U32 R22, RZ, RZ, RZ ;  /* 0x000000ffff160224 */ /* 0x000fe400078e00ff */
[----:B------:R-:W-:Y:S01]  /*23e0*/  @P0 IMAD.MOV.U32 R23, RZ, RZ, R14 ;  /* 0x000000ffff170224 */ /* 0x000fe200078e000e */
[----:B------:R-:W-:Y:S06]  /*23f0*/  BRA `(.L_x_19) ;  /* 0x0000000000147947 */ /* 0x000fec0003800000 */
.L_x_21:
[----:B------:R-:W-:Y:S01]  /*2400*/  LOP3.LUT R23, R39, 0x80000, RZ, 0xfc, !PT ;  /* 0x0008000027177812 */ /* 0x000fe200078efcff */
[----:B------:R-:W-:Y:S01]  /*2410*/  IMAD.MOV.U32 R22, RZ, RZ, R38 ;  /* 0x000000ffff167224 */ /* 0x000fe200078e0026 */
[----:B------:R-:W-:Y:S06]  /*2420*/  BRA `(.L_x_19) ;  /* 0x0000000000087947 */ /* 0x000fec0003800000 */
.L_x_20:
[----:B------:R-:W-:Y:S01]  /*2430*/  LOP3.LUT R23, R15, 0x80000, RZ, 0xfc, !PT ;  /* 0x000800000f177812 */ /* 0x000fe200078efcff */
[----:B------:R-:W-:-:S07]  /*2440*/  IMAD.MOV.U32 R22, RZ, RZ, R14 ;  /* 0x000000ffff167224 */ /* 0x000fce00078e000e */
.L_x_19:
[----:B------:R-:W-:Y:S05]  /*2450*/  BSYNC.RECONVERGENT B1 ;  /* 0x0000000000017941 */ /* 0x000fea0003800200 */
.L_x_17:
[----:B------:R-:W-:Y:S02]  /*2460*/  IMAD.MOV.U32 R14, RZ, RZ, R12 ;  /* 0x000000ffff0e7224 */ /* 0x000fe400078e000c */
[----:B------:R-:W-:-:S04]  /*2470*/  IMAD.MOV.U32 R15, RZ, RZ, 0x0 ;  /* 0x00000000ff0f7424 */ /* 0x000fc800078e00ff */
[----:B------:R-:W-:Y:S05]  /*2480*/  RET.REL.NODEC R14 `(_Z26batch_propagate_roe_kernelPKdS0_PdS1_iddddddd) ;  /* 0xffffffd80edc7950 */ /* 0x000fea0003c3ffff */
        .type           $_Z26batch_propagate_roe_kernelPKdS0_PdS1_iddddddd$__internal_trig_reduction_slowpathd,@function
        .size           $_Z26batch_propagate_roe_kernelPKdS0_PdS1_iddddddd$__internal_trig_reduction_slowpathd,(.L_x_29 - $_Z26batch_propagate_roe_kernelPKdS0_PdS1_iddddddd$__internal_trig_reduction_slowpathd)
$_Z26batch_propagate_roe_kernelPKdS0_PdS1_iddddddd$__internal_trig_reduction_slowpathd:
[----:B------:R-:W-:Y:S01]  /*2490*/  SHF.R.U32.HI R31, RZ, 0x14, R29 ;  /* 0x00000014ff1f7819 */ /* 0x000fe2000001161d */
[----:B------:R-:W-:-:S03]  /*24a0*/  IMAD.MOV.U32 R12, RZ, RZ, RZ ;  /* 0x000000ffff0c7224 */ /* 0x000fc600078e00ff */
[----:B------:R-:W-:-:S04]  /*24b0*/  LOP3.LUT R13, R31, 0x7ff, RZ, 0xc0, !PT ;  /* 0x000007ff1f0d7812 */ /* 0x000fc800078ec0ff */
[----:B------:R-:W-:-:S13]  /*24c0*/  ISETP.NE.AND P0, PT, R13, 0x7ff, PT ;  /* 0x000007ff0d00780c */ /* 0x000fda0003f05270 */
[----:B------:R-:W-:Y:S05]  /*24d0*/  @!P0 BRA `(.L_x_22) ;  /* 0x0000000800488947 */ /* 0x000fea0003800000 */
[----:B------:R-:W-:Y:S01]  /*24e0*/  VIADD R13, R13, 0xfffffc00 ;  /* 0xfffffc000d0d7836 */ /* 0x000fe20000000000 */
[----:B------:R-:W-:-:S04]  /*24f0*/  CS2R R36, SRZ ;  /* 0x0000000000247805 */ /* 0x000fc8000001ff00 */
[----:B------:R-:W-:Y:S02]  /*2500*/  SHF.R.U32.HI R19, RZ, 0x6, R13 ;  /* 0x00000006ff137819 */ /* 0x000fe4000001160d */
[----:B------:R-:W-:Y:S02]  /*2510*/  ISETP.GE.U32.AND P0, PT, R13, 0x80, PT ;  /* 0x000000800d00780c */ /* 0x000fe40003f06070 */
[C---:B------:R-:W-:Y:S02]  /*2520*/  IADD3 R12, PT, PT, -R19.reuse, 0x13, RZ ;  /* 0x00000013130c7810 */ /* 0x040fe40007ffe1ff */
[----:B------:R-:W-:Y:S02]  /*2530*/  IADD3 R17, PT, PT, -R19, 0xf, RZ ;  /* 0x0000000f13117810 */ /* 0x000fe40007ffe1ff */
[----:B------:R-:W-:-:S04]  /*2540*/  SEL R12, R12, 0x12, P0 ;  /* 0x000000120c0c7807 */ /* 0x000fc80000000000 */
[----:B------:R-:W-:-:S13]  /*2550*/  ISETP.GE.AND P0, PT, R17, R12, PT ;  /* 0x0000000c1100720c */ /* 0x000fda0003f06270 */
[----:B------:R-:W-:Y:S05]  /*2560*/  @P0 BRA `(.L_x_23) ;  /* 0x00000000009c0947 */ /* 0x000fea0003800000 */
[----:B------:R-:W-:Y:S01]  /*2570*/  IADD3 R19, PT, PT, RZ, -R19, -R12 ;  /* 0x80000013ff137210 */ /* 0x000fe20007ffe80c */
[----:B------:R-:W-:Y:S01]  /*2580*/  IMAD.MOV.U32 R18, RZ, RZ, RZ ;  /* 0x000000ffff127224 */ /* 0x000fe200078e00ff */
[C---:B------:R-:W-:Y:S01]  /*2590*/  SHF.L.U64.HI R12, R0.reuse, 0xb, R29 ;  /* 0x0000000b000c7819 */ /* 0x040fe2000001021d */
[----:B------:R-:W-:Y:S01]  /*25a0*/  IMAD.SHL.U32 R0, R0, 0x800, RZ ;  /* 0x0000080000007824 */ /* 0x000fe200078e00ff */
[----:B------:R-:W-:Y:S01]  /*25b0*/  CS2R R36, SRZ ;  /* 0x0000000000247805 */ /* 0x000fe2000001ff00 */
[----:B------:R-:W0:Y:S01]  /*25c0*/  LDCU.64 UR4, c[0x0][0x358] ;  /* 0x00006b00ff0477ac */ /* 0x000e220008000a00 */
[----:B------:R-:W-:-:S07]  /*25d0*/  LOP3.LUT R12, R12, 0x80000000, RZ, 0xfc, !PT ;  /* 0x800000000c0c7812 */ /* 0x000fce00078efcff */
.L_x_24:
[----:B------:R-:W1:Y:S02]  /*25e0*/  LDC.64 R14, c[0x4][RZ] ;  /* 0x01000000ff0e7b82 */ /* 0x000e640000000a00 */
[----:B-1----:R-:W-:-:S06]  /*25f0*/  IMAD.WIDE R22, R17, 0x8, R14 ;  /* 0x0000000811167825 */ /* 0x002fcc00078e020e */
[----:B0-----:R-:W2:Y:S01]  /*2600*/  LDG.E.64.CONSTANT R22, desc[UR4][R22.64] ;  /* 0x0000000416167981 */ /* 0x001ea2000c1e9b00 */
[----:B------:R-:W-:Y:S02]  /*2610*/  VIADD R19, R19, 0x1 ;  /* 0x0000000113137836 */ /* 0x000fe40000000000 */
[C---:B------:R-:W-:Y:S02]  /*2620*/  IMAD R20, R18.reuse, 0x8, R1 ;  /* 0x0000000812147824 */ /* 0x040fe400078e0201 */
[----:B------:R-:W-:Y:S02]  /*2630*/  VIADD R18, R18, 0x1 ;  /* 0x0000000112127836 */ /* 0x000fe40000000000 */
[----:B------:R-:W-:Y:S02]  /*2640*/  VIADD R17, R17, 0x1 ;  /* 0x0000000111117836 */ /* 0x000fe40000000000 */
[----:B--2---:R-:W-:-:S04]  /*2650*/  IMAD.WIDE.U32 R36, P2, R22, R0, R36 ;  /* 0x0000000016247225 */ /* 0x004fc80007840024 */
[----:B------:R-:W-:Y:S02]  /*2660*/  IMAD R14, R22, R12, RZ ;  /* 0x0000000c160e7224 */ /* 0x000fe400078e02ff */
[C---:B------:R-:W-:Y:S02]  /*2670*/  IMAD R13, R23.reuse, R0, RZ ;  /* 0x00000000170d7224 */ /* 0x040fe400078e02ff */
[CC--:B------:R-:W-:Y:S01]  /*2680*/  IMAD R16, R23.reuse, R12.reuse, RZ ;  /* 0x0000000c17107224 */ /* 0x0c0fe200078e02ff */
[----:B------:R-:W-:Y:S01]  /*2690*/  IADD3 R14, P0, PT, R14, R37, RZ ;  /* 0x000000250e0e7210 */ /* 0x000fe20007f1e0ff */
[----:B------:R-:W-:-:S03]  /*26a0*/  IMAD.HI.U32 R15, R23, R12, RZ ;  /* 0x0000000c170f7227 */ /* 0x000fc600078e00ff */
[----:B------:R-:W-:Y:S01]  /*26b0*/  IADD3 R37, P1, PT, R13, R14, RZ ;  /* 0x0000000e0d257210 */ /* 0x000fe20007f3e0ff */
[----:B------:R-:W-:-:S04]  /*26c0*/  IMAD.HI.U32 R14, R22, R12, RZ ;  /* 0x0000000c160e7227 */ /* 0x000fc800078e00ff */
[----:B------:R-:W-:Y:S01]  /*26d0*/  IMAD.HI.U32 R13, R23, R0, RZ ;  /* 0x00000000170d7227 */ /* 0x000fe200078e00ff */
[----:B------:R0:W-:Y:S03]  /*26e0*/  STL.64 [R20], R36 ;  /* 0x0000002414007387 */ /* 0x0001e60000100a00 */
[----:B------:R-:W-:-:S05]  /*26f0*/  IMAD.X R14, RZ, RZ, R14, P2 ;  /* 0x000000ffff0e7224 */ /* 0x000fca00010e060e */
[----:B------:R-:W-:-:S04]  /*2700*/  IADD3.X R13, P0, PT, R13, R14, RZ, P0, !PT ;  /* 0x0000000e0d0d7210 */ /* 0x000fc8000071e4ff */
[----:B------:R-:W-:Y:S01]  /*2710*/  IADD3.X R16, P1, PT, R16, R13, RZ, P1, !PT ;  /* 0x0000000d10107210 */ /* 0x000fe20000f3e4ff */
[----:B------:R-:W-:Y:S01]  /*2720*/  IMAD.X R13, RZ, RZ, R15, P0 ;  /* 0x000000ffff0d7224 */ /* 0x000fe200000e060f */
[----:B------:R-:W-:-:S03]  /*2730*/  ISETP.NE.AND P0, PT, R19, -0xf, PT ;  /* 0xfffffff11300780c */ /* 0x000fc60003f05270 */
[----:B------:R-:W-:Y:S02]  /*2740*/  IMAD.X R13, RZ, RZ, R13, P1 ;  /* 0x000000ffff0d7224 */ /* 0x000fe400008e060d */
[----:B0-----:R-:W-:Y:S02]  /*2750*/  IMAD.MOV.U32 R36, RZ, RZ, R16 ;  /* 0x000000ffff247224 */ /* 0x001fe400078e0010 */
[----:B------:R-:W-:-:S06]  /*2760*/  IMAD.MOV.U32 R37, RZ, RZ, R13 ;  /* 0x000000ffff257224 */ /* 0x000fcc00078e000d */
[----:B------:R-:W-:Y:S05]  /*2770*/  @P0 BRA `(.L_x_24) ;  /* 0xfffffffc00980947 */ /* 0x000fea000383ffff */
[----:B------:R-:W-:-:S05]  /*2780*/  LOP3.LUT R12, R31, 0x7ff, RZ, 0xc0, !PT ;  /* 0x000007ff1f0c7812 */ /* 0x000fca00078ec0ff */
[----:B------:R-:W-:-:S05]  /*2790*/  VIADD R12, R12, 0xfffffc00 ;  /* 0xfffffc000c0c7836 */ /* 0x000fca0000000000 */
[----:B------:R-:W-:Y:S02]  /*27a0*/  SHF.R.U32.HI R0, RZ, 0x6, R12 ;  /* 0x00000006ff007819 */ /* 0x000fe4000001160c */
[----:B------:R-:W-:Y:S02]  /*27b0*/  ISETP.GE.U32.AND P0, PT, R12, 0x80, PT ;  /* 0x000000800c00780c */ /* 0x000fe40003f06070 */
[----:B------:R-:W-:-:S04]  /*27c0*/  IADD3 R0, PT, PT, -R0, 0x13, RZ ;  /* 0x0000001300007810 */ /* 0x000fc80007ffe1ff */
[----:B------:R-:W-:-:S07]  /*27d0*/  SEL R17, R0, 0x12, P0 ;  /* 0x0000001200117807 */ /* 0x000fce0000000000 */
.L_x_23:
[C---:B------:R-:W-:Y:S02]  /*27e0*/  LOP3.LUT R0, R31.reuse, 0x7ff, RZ, 0xc0, !PT ;  /* 0x000007ff1f007812 */ /* 0x040fe400078ec0ff */
[----:B------:R-:W-:-:S03]  /*27f0*/  LOP3.LUT P0, R31, R31, 0x3f, RZ, 0xc0, !PT ;  /* 0x0000003f1f1f7812 */ /* 0x000fc6000780c0ff */
[----:B------:R-:W-:-:S05]  /*2800*/  VIADD R0, R0, 0xfffffc00 ;  /* 0xfffffc0000007836 */ /* 0x000fca0000000000 */
[----:B------:R-:W-:-:S05]  /*2810*/  SHF.R.U32.HI R0, RZ, 0x6, R0 ;  /* 0x00000006ff007819 */ /* 0x000fca0000011600 */
[----:B------:R-:W-:-:S04]  /*2820*/  IMAD.IADD R0, R0, 0x1, R17 ;  /* 0x0000000100007824 */ /* 0x000fc800078e0211 */
[----:B------:R-:W-:-:S05]  /*2830*/  IMAD.U32 R20, R0, 0x8, R1 ;  /* 0x0000000800147824 */ /* 0x000fca00078e0001 */
[----:B------:R0:W-:Y:S04]  /*2840*/  STL.64 [R20+-0x78], R36 ;  /* 0xffff882414007387 */ /* 0x0001e80000100a00 */
[----:B------:R-:W2:Y:S04]  /*2850*/  @P0 LDL.64 R16, [R1+0x8] ;  /* 0x0000080001100983 */ /* 0x000ea80000100a00 */
[----:B------:R-:W3:Y:S04]  /*2860*/  LDL.64 R14, [R1+0x10] ;  /* 0x00001000010e7983 */ /* 0x000ee80000100a00 */
[----:B------:R-:W4:Y:S01]  /*2870*/  LDL.64 R12, [R1+0x18] ;  /* 0x00001800010c7983 */ /* 0x000f220000100a00 */
[----:B------:R-:W-:-:S02]  /*2880*/  @P0 LOP3.LUT R0, R31, 0x3f, RZ, 0x3c, !PT ;  /* 0x0000003f1f000812 */ /* 0x000fc400078e3cff */
[--C-:B--2---:R-:W-:Y:S02]  /*2890*/  @P0 SHF.R.U64 R21, R16, 0x1, R17.reuse ;  /* 0x0000000110150819 */ /* 0x104fe40000001211 */
[----:B------:R-:W-:Y:S02]  /*28a0*/  @P0 SHF.R.U32.HI R23, RZ, 0x1, R17 ;  /* 0x00000001ff170819 */ /* 0x000fe40000011611 */
[C---:B---3--:R-:W-:Y:S02]  /*28b0*/  @P0 SHF.L.U32 R19, R14.reuse, R31, RZ ;  /* 0x0000001f0e130219 */ /* 0x048fe400000006ff */
[----:B0-----:R-:W-:Y:S02]  /*28c0*/  @P0 SHF.R.U64 R20, R21, R0, R23 ;  /* 0x0000000015140219 */ /* 0x001fe40000001217 */
[--C-:B------:R-:W-:Y:S02]  /*28d0*/  @P0 SHF.R.U32.HI R17, RZ, 0x1, R15.reuse ;  /* 0x00000001ff110819 */ /* 0x100fe4000001160f */
[----:B------:R-:W-:-:S02]  /*28e0*/  @P0 SHF.R.U64 R16, R14, 0x1, R15 ;  /* 0x000000010e100819 */ /* 0x000fc4000000120f */
[-C--:B------:R-:W-:Y:S02]  /*28f0*/  @P0 SHF.L.U64.HI R18, R14, R31.reuse, R15 ;  /* 0x0000001f0e120219 */ /* 0x080fe4000001020f */
[----:B------:R-:W-:Y:S02]  /*2900*/  @P0 SHF.R.U32.HI R21, RZ, R0, R23 ;  /* 0x00000000ff150219 */ /* 0x000fe40000011617 */
[----:B------:R-:W-:Y:S02]  /*2910*/  @P0 LOP3.LUT R14, R19, R20, RZ, 0xfc, !PT ;  /* 0x00000014130e0212 */ /* 0x000fe400078efcff */
[----:B----4-:R-:W-:Y:S02]  /*2920*/  @P0 SHF.L.U32 R22, R12, R31, RZ ;  /* 0x0000001f0c160219 */ /* 0x010fe400000006ff */
[----:B------:R-:W-:Y:S01]  /*2930*/  @P0 SHF.R.U64 R23, R16, R0, R17 ;  /* 0x0000000010170219 */ /* 0x000fe20000001211 */
[----:B------:R-:W-:Y:S01]  /*2940*/  IMAD.SHL.U32 R16, R14, 0x4, RZ ;  /* 0x000000040e107824 */ /* 0x000fe200078e00ff */
[----:B------:R-:W-:-:S02]  /*2950*/  @P0 LOP3.LUT R15, R18, R21, RZ, 0xfc, !PT ;  /* 0x00000015120f0212 */ /* 0x000fc400078efcff */
[----:B------:R-:W-:Y:S02]  /*2960*/  @P0 SHF.L.U64.HI R31, R12, R31, R13 ;  /* 0x0000001f0c1f0219 */ /* 0x000fe4000001020d */
[----:B------:R-:W-:Y:S02]  /*2970*/  @P0 SHF.R.U32.HI R0, RZ, R0, R17 ;  /* 0x00000000ff000219 */ /* 0x000fe40000011611 */
[----:B------:R-:W-:Y:S02]  /*2980*/  @P0 LOP3.LUT R12, R22, R23, RZ, 0xfc, !PT ;  /* 0x00000017160c0212 */ /* 0x000fe400078efcff */
[----:B------:R-:W-:Y:S02]  /*2990*/  SHF.L.U64.HI R14, R14, 0x2, R15 ;  /* 0x000000020e0e7819 */ /* 0x000fe4000001020f */
[----:B------:R-:W-:Y:S02]  /*29a0*/  @P0 LOP3.LUT R13, R31, R0, RZ, 0xfc, !PT ;  /* 0x000000001f0d0212 */ /* 0x000fe400078efcff */
[----:B------:R-:W-:-:S02]  /*29b0*/  SHF.L.W.U32.HI R15, R15, 0x2, R12 ;  /* 0x000000020f0f7819 */ /* 0x000fc40000010e0c */
[----:B------:R-:W-:Y:S02]  /*29c0*/  IADD3 RZ, P0, PT, RZ, -R16, RZ ;  /* 0x80000010ffff7210 */ /* 0x000fe40007f1e0ff */
[----:B------:R-:W-:Y:S02]  /*29d0*/  LOP3.LUT R17, RZ, R14, RZ, 0x33, !PT ;  /* 0x0000000eff117212 */ /* 0x000fe400078e33ff */
[----:B------:R-:W-:Y:S02]  /*29e0*/  SHF.L.W.U32.HI R12, R12, 0x2, R13 ;  /* 0x000000020c0c7819 */ /* 0x000fe40000010e0d */
[----:B------:R-:W-:Y:S02]  /*29f0*/  LOP3.LUT R18, RZ, R15, RZ, 0x33, !PT ;  /* 0x0000000fff127212 */ /* 0x000fe400078e33ff */
[----:B------:R-:W-:Y:S02]  /*2a00*/  IADD3.X R17, P0, PT, RZ, R17, RZ, P0, !PT ;  /* 0x00000011ff117210 */ /* 0x000fe4000071e4ff */
[----:B------:R-:W-:-:S02]  /*2a10*/  LOP3.LUT R19, RZ, R12, RZ, 0x33, !PT ;  /* 0x0000000cff137212 */ /* 0x000fc400078e33ff */
[----:B------:R-:W-:Y:S02]  /*2a20*/  IADD3.X R18, P1, PT, RZ, R18, RZ, P0, !PT ;  /* 0x00000012ff127210 */ /* 0x000fe4000073e4ff */
[----:B------:R-:W-:-:S03]  /*2a30*/  ISETP.GT.U32.AND P2, PT, R15, -0x1, PT ;  /* 0xffffffff0f00780c */ /* 0x000fc60003f44070 */
[----:B------:R-:W-:Y:S01]  /*2a40*/  IMAD.X R19, RZ, RZ, R19, P1 ;  /* 0x000000ffff137224 */ /* 0x000fe200008e0613 */
[----:B------:R-:W-:-:S04]  /*2a50*/  ISETP.GT.AND.EX P0, PT, R12, -0x1, PT, P2 ;  /* 0xffffffff0c00780c */ /* 0x000fc80003f04320 */
[----:B------:R-:W-:Y:S02]  /*2a60*/  SEL R0, R12, R19, P0 ;  /* 0x000000130c007207 */ /* 0x000fe40000000000 */
[----:B------:R-:W-:Y:S02]  /*2a70*/  SEL R15, R15, R18, P0 ;  /* 0x000000120f0f7207 */ /* 0x000fe40000000000 */
[----:B------:R-:W-:Y:S02]  /*2a80*/  ISETP.NE.U32.AND P1, PT, R0, RZ, PT ;  /* 0x000000ff0000720c */ /* 0x000fe40003f25070 */
[----:B------:R-:W-:Y:S02]  /*2a90*/  SEL R17, R14, R17, P0 ;  /* 0x000000110e117207 */ /* 0x000fe40000000000 */
[----:B------:R-:W-:Y:S01]  /*2aa0*/  SEL R20, R15, R0, !P1 ;  /* 0x000000000f147207 */ /* 0x000fe20004800000 */
[----:B------:R-:W-:-:S03]  /*2ab0*/  @!P0 IMAD.MOV R16, RZ, RZ, -R16 ;  /* 0x000000ffff108224 */ /* 0x000fc600078e0a10 */
[----:B------:R-:W0:Y:S02]  /*2ac0*/  FLO.U32 R18, R20 ;  /* 0x0000001400127300 */ /* 0x000e2400000e0000 */
[C---:B0-----:R-:W-:Y:S02]  /*2ad0*/  IADD3 R19, PT, PT, -R18.reuse, 0x1f, RZ ;  /* 0x0000001f12137810 */ /* 0x041fe40007ffe1ff */
[----:B------:R-:W-:-:S03]  /*2ae0*/  IADD3 R18, PT, PT, -R18, 0x3f, RZ ;  /* 0x0000003f12127810 */ /* 0x000fc60007ffe1ff */
[----:B------:R-:W-:-:S05]  /*2af0*/  @P1 IMAD.MOV R18, RZ, RZ, R19 ;  /* 0x000000ffff121224 */ /* 0x000fca00078e0213 */
[----:B------:R-:W-:-:S13]  /*2b00*/  ISETP.NE.AND P1, PT, R18, RZ, PT ;  /* 0x000000ff1200720c */ /* 0x000fda0003f25270 */
[----:B------:R-:W-:Y:S05]  /*2b10*/  @!P1 BRA `(.L_x_25) ;  /* 0x0000000000289947 */ /* 0x000fea0003800000 */
[----:B------:R-:W-:Y:S02]  /*2b20*/  LOP3.LUT R14, R18, 0x3f, RZ, 0xc0, !PT ;  /* 0x0000003f120e7812 */ /* 0x000fe400078ec0ff */
[--C-:B------:R-:W-:Y:S02]  /*2b30*/  SHF.R.U64 R16, R16, 0x1, R17.reuse ;  /* 0x0000000110107819 */ /* 0x100fe40000001211 */
[CC--:B------:R-:W-:Y:S02]  /*2b40*/  SHF.L.U64.HI R0, R15.reuse, R14.reuse, R0 ;  /* 0x0000000e0f007219 */ /* 0x0c0fe40000010200 */
[----:B------:R-:W-:Y:S02]  /*2b50*/  SHF.L.U32 R15, R15, R14, RZ ;  /* 0x0000000e0f0f7219 */ /* 0x000fe400000006ff */
[----:B------:R-:W-:Y:S02]  /*2b60*/  SHF.R.U32.HI R17, RZ, 0x1, R17 ;  /* 0x00000001ff117819 */ /* 0x000fe40000011611 */
[----:B------:R-:W-:-:S04]  /*2b70*/  LOP3.LUT R14, R18, 0x3f, RZ, 0xc, !PT ;  /* 0x0000003f120e7812 */ /* 0x000fc800078e0cff */
[-CC-:B------:R-:W-:Y:S02]  /*2b80*/  SHF.R.U64 R16, R16, R14.reuse, R17.reuse ;  /* 0x0000000e10107219 */ /* 0x180fe40000001211 */
[----:B------:R-:W-:Y:S02]  /*2b90*/  SHF.R.U32.HI R17, RZ, R14, R17 ;  /* 0x0000000eff117219 */ /* 0x000fe40000011611 */
[----:B------:R-:W-:Y:S02]  /*2ba0*/  LOP3.LUT R15, R15, R16, RZ, 0xfc, !PT ;  /* 0x000000100f0f7212 */ /* 0x000fe400078efcff */
[----:B------:R-:W-:-:S07]  /*2bb0*/  LOP3.LUT R0, R0, R17, RZ, 0xfc, !PT ;  /* 0x0000001100007212 */ /* 0x000fce00078efcff */
.L_x_25:
[----:B------:R-:W-:Y:S01]  /*2bc0*/  IMAD.WIDE.U32 R16, R15, 0x2168c235, RZ ;  /* 0x2168c2350f107825 */ /* 0x000fe200078e00ff */
[----:B------:R-:W-:-:S03]  /*2bd0*/  SHF.R.U32.HI R13, RZ, 0x1e, R13 ;  /* 0x0000001eff0d7819 */ /* 0x000fc6000001160d */
[----:B------:R-:W-:Y:S01]  /*2be0*/  IMAD.MOV.U32 R20, RZ, RZ, R17 ;  /* 0x000000ffff147224 */ /* 0x000fe200078e0011 */
[----:B------:R-:W-:Y:S01]  /*2bf0*/  IADD3 RZ, P1, PT, R16, R16, RZ ;  /* 0x0000001010ff7210 */ /* 0x000fe20007f3e0ff */
[----:B------:R-:W-:Y:S01]  /*2c00*/  IMAD.MOV.U32 R21, RZ, RZ, RZ ;  /* 0x000000ffff157224 */ /* 0x000fe200078e00ff */
[----:B------:R-:W-:Y:S01]  /*2c10*/  LEA.HI R12, R12, R13, RZ, 0x1 ;  /* 0x0000000d0c0c7211 */ /* 0x000fe200078f08ff */
[----:B------:R-:W-:-:S04]  /*2c20*/  IMAD.HI.U32 R14, R0, -0x36f0255e, RZ ;  /* 0xc90fdaa2000e7827 */ /* 0x000fc800078e00ff */
[----:B------:R-:W-:-:S04]  /*2c30*/  IMAD.WIDE.U32 R20, R15, -0x36f0255e, R20 ;  /* 0xc90fdaa20f147825 */ /* 0x000fc800078e0014 */
[C---:B------:R-:W-:Y:S02]  /*2c40*/  IMAD R17, R0.reuse, -0x36f0255e, RZ ;  /* 0xc90fdaa200117824 */ /* 0x040fe400078e02ff */
[----:B------:R-:W-:-:S04]  /*2c50*/  IMAD.WIDE.U32 R20, P2, R0, 0x2168c235, R20 ;  /* 0x2168c23500147825 */ /* 0x000fc80007840014 */
[----:B------:R-:W-:Y:S01]  /*2c60*/  IMAD.X R14, RZ, RZ, R14, P2 ;  /* 0x000000ffff0e7224 */ /* 0x000fe200010e060e */
[----:B------:R-:W-:Y:S02]  /*2c70*/  IADD3 R17, P2, PT, R17, R21, RZ ;  /* 0x0000001511117210 */ /* 0x000fe40007f5e0ff */
[----:B------:R-:W-:Y:S02]  /*2c80*/  IADD3.X RZ, P1, PT, R20, R20, RZ, P1, !PT ;  /* 0x0000001414ff7210 */ /* 0x000fe40000f3e4ff */
[C---:B------:R-:W-:Y:S01]  /*2c90*/  ISETP.GT.U32.AND P3, PT, R17.reuse, RZ, PT ;  /* 0x000000ff1100720c */ /* 0x040fe20003f64070 */
[----:B------:R-:W-:Y:S01]  /*2ca0*/  IMAD.X R15, RZ, RZ, R14, P2 ;  /* 0x000000ffff0f7224 */ /* 0x000fe200010e060e */
[----:B------:R-:W-:-:S04]  /*2cb0*/  IADD3.X R14, P2, PT, R17, R17, RZ, P1, !PT ;  /* 0x00000011110e7210 */ /* 0x000fc80000f5e4ff */
[C---:B------:R-:W-:Y:S01]  /*2cc0*/  ISETP.GT.AND.EX P1, PT, R15.reuse, RZ, PT, P3 ;  /* 0x000000ff0f00720c */ /* 0x040fe20003f24330 */
[----:B------:R-:W-:-:S03]  /*2cd0*/  IMAD.X R0, R15, 0x1, R15, P2 ;  /* 0x000000010f007824 */ /* 0x000fc600010e060f */
[----:B------:R-:W-:Y:S02]  /*2ce0*/  SEL R14, R14, R17, P1 ;  /* 0x000000110e0e7207 */ /* 0x000fe40000800000 */
[----:B------:R-:W-:Y:S02]  /*2cf0*/  SEL R0, R0, R15, P1 ;  /* 0x0000000f00007207 */ /* 0x000fe40000800000 */
[----:B------:R-:W-:-:S05]  /*2d00*/  IADD3 R15, P2, PT, R14, 0x1, RZ ;  /* 0x000000010e0f7810 */ /* 0x000fca0007f5e0ff */
[----:B------:R-:W-:-:S05]  /*2d10*/  IMAD.X R0, RZ, RZ, R0, P2 ;  /* 0x000000ffff007224 */ /* 0x000fca00010e0600 */
[----:B------:R-:W-:-:S04]  /*2d20*/  SHF.R.U64 R15, R15, 0xa, R0 ;  /* 0x0000000a0f0f7819 */ /* 0x000fc80000001200 */
[----:B------:R-:W-:Y:S02]  /*2d30*/  IADD3 R17, P2, PT, R15, 0x1, RZ ;  /* 0x000000010f117810 */ /* 0x000fe40007f5e0ff */
[----:B------:R-:W-:Y:S02]  /*2d40*/  SEL R15, RZ, 0xffffffff, !P1 ;  /* 0xffffffffff0f7807 */ /* 0x000fe40004800000 */
[----:B------:R-:W-:Y:S02]  /*2d50*/  LEA.HI.X R0, R0, RZ, RZ, 0x16, P2 ;  /* 0x000000ff00007211 */ /* 0x000fe400010fb4ff */
[----:B------:R-:W-:Y:S01]  /*2d60*/  LOP3.LUT P1, R14, R29, 0x80000000, RZ, 0xc0, !PT ;  /* 0x800000001d0e7812 */ /* 0x000fe2000782c0ff */
[----:B------:R-:W-:Y:S01]  /*2d70*/  IMAD.IADD R15, R15, 0x1, -R18 ;  /* 0x000000010f0f7824 */ /* 0x000fe200078e0a12 */
[--C-:B------:R-:W-:Y:S02]  /*2d80*/  SHF.R.U64 R17, R17, 0x1, R0.reuse ;  /* 0x0000000111117819 */ /* 0x100fe40000001200 */
[----:B------:R-:W-:Y:S01]  /*2d90*/  SHF.R.U32.HI R16, RZ, 0x1, R0 ;  /* 0x00000001ff107819 */ /* 0x000fe20000011600 */
[----:B------:R-:W-:Y:S01]  /*2da0*/  IMAD.SHL.U32 R15, R15, 0x100000, RZ ;  /* 0x001000000f0f7824 */ /* 0x000fe200078e00ff */
[----:B------:R-:W-:-:S02]  /*2db0*/  IADD3 R0, P2, P3, RZ, RZ, R17 ;  /* 0x000000ffff007210 */ /* 0x000fc40007b5e011 */
[----:B------:R-:W-:Y:S02]  /*2dc0*/  @!P0 LOP3.LUT R14, R14, 0x80000000, RZ, 0x3c, !PT ;  /* 0x800000000e0e8812 */ /* 0x000fe400078e3cff */
[----:B------:R-:W-:-:S03]  /*2dd0*/  IADD3.X R15, PT, PT, R15, 0x3fe00000, R16, P2, P3 ;  /* 0x3fe000000f0f7810 */ /* 0x000fc600017e6410 */
[----:B------:R-:W-:Y:S01]  /*2de0*/  @P1 IMAD.MOV R12, RZ, RZ, -R12 ;  /* 0x000000ffff0c1224 */ /* 0x000fe200078e0a0c */
[----:B------:R-:W-:-:S07]  /*2df0*/  LOP3.LUT R29, R15, R14, RZ, 0xfc, !PT ;  /* 0x0000000e0f1d7212 */ /* 0x000fce00078efcff */
.L_x_22:
[----:B------:R-:W-:Y:S02]  /*2e00*/  IMAD.MOV.U32 R21, RZ, RZ, R29 ;  /* 0x000000ffff157224 */ /* 0x000fe400078e001d */
[----:B------:R-:W-:Y:S02]  /*2e10*/  IMAD.MOV.U32 R29, RZ, RZ, 0x0 ;  /* 0x00000000ff1d7424 */ /* 0x000fe400078e00ff */
[----:B------:R-:W-:Y:S02]  /*2e20*/  IMAD.MOV.U32 R20, RZ, RZ, R0 ;  /* 0x000000ffff147224 */ /* 0x000fe400078e0000 */
[----:B------:R-:W-:Y:S05]  /*2e30*/  RET.REL.NODEC R28 `(_Z26batch_propagate_roe_kernelPKdS0_PdS1_iddddddd) ;  /* 0xffffffd01c707950 */ /* 0x000fea0003c3ffff */
.L_x_26:
[----:B------:R-:W-:-:S00]  /*2e40*/  BRA `(.L_x_26) ;  /* 0xfffffffc00fc7947 */ /* 0x000fc0000383ffff */
[----:B------:R-:W-:-:S00]  /*2e50*/  NOP ;  /* 0x0000000000007918 */ /* 0x000fc00000000000 */
        /* <DEDUP_REMOVED lines=10> */
.L_x_29:


//--------------------- .nv.global.init           --------------------------
	.section	.nv.global.init,"aw",@progbits
	.align	16
.nv.global.init:
	.type		__cudart_sin_cos_coeffs,@object
	.size		__cudart_sin_cos_coeffs,(__cudart_i2opi_d - __cudart_sin_cos_coeffs)
__cudart_sin_cos_coeffs:
        /*0000*/ 	.byte	0x46, 0xd2, 0xb0, 0x2c, 0xf1, 0xe5, 0x5a, 0xbe, 0x92, 0xe3, 0xac, 0x69, 0xe3, 0x1d, 0xc7, 0x3e
        /*0010*/ 	.byte	0xa1, 0x62, 0xdb, 0x19, 0xa0, 0x01, 0x2a, 0xbf, 0x18, 0x08, 0x11, 0x11, 0x11, 0x11, 0x81, 0x3f
        /*0020*/ 	.byte	0x54, 0x55, 0x55, 0x55, 0x55, 0x55, 0xc5, 0xbf, 0x00, 0x00, 0x00, 0x00, 0x00, 0x00, 0x00, 0x00
        /*0030*/ 	.byte	0x00, 0x00, 0x00, 0x00, 0x00, 0x00, 0x00, 0x00, 0x64, 0x81, 0xfd, 0x20, 0x83, 0xff, 0xa8, 0xbd
        /*0040*/ 	.byte	0x28, 0x85, 0xef, 0xc1, 0xa7, 0xee, 0x21, 0x3e, 0xd9, 0xe6, 0x06, 0x8e, 0x4f, 0x7e, 0x92, 0xbe
        /*0050*/ 	.byte	0xe9, 0xbc, 0xdd, 0x19, 0xa0, 0x01, 0xfa, 0x3e, 0x47, 0x5d, 0xc1, 0x16, 0x6c, 0xc1, 0x56, 0xbf
        /*0060*/ 	.byte	0x51, 0x55, 0x55, 0x55, 0x55, 0x55, 0xa5, 0x3f, 0x00, 0x00, 0x00, 0x00, 0x00, 0x00, 0xe0, 0xbf
        /*0070*/ 	.byte	0x00, 0x00, 0x00, 0x00, 0x00, 0x00, 0xf0, 0x3f, 0x00, 0x00, 0x00, 0x00, 0x00, 0x00, 0x00, 0x00
	.type		__cudart_i2opi_d,@object
	.size		__cudart_i2opi_d,(.L_0 - __cudart_i2opi_d)
__cudart_i2opi_d:
        /* <DEDUP_REMOVED lines=9> */
.L_0:


//--------------------- .nv.shared.reserved.0     --------------------------
	.section	.nv.shared.reserved.0,"aw",@nobits
	.weak		__nv_reservedSMEM_offset_0_alias
	.size		__nv_reservedSMEM_offset_0_alias, 0, 64
	.other		__nv_reservedSMEM_offset_0_alias,@"STO_CUDA_RESERVED_SHARED STV_DEFAULT"
__nv_reservedSMEM_offset_0_alias:
	.zero		0
	.zero		64


//--------------------- .nv.constant0._Z26batch_propagate_roe_kernelPKdS0_PdS1_iddddddd --------------------------
	.section	.nv.constant0._Z26batch_propagate_roe_kernelPKdS0_PdS1_iddddddd,"a",@progbits
	.sectionflags	@""
	.align	4
.nv.constant0._Z26batch_propagate_roe_kernelPKdS0_PdS1_iddddddd:
	.zero		992


//--------------------- SYMBOLS --------------------------

	.type		.nv.reservedSmem.offset0,@object
	.size		.nv.reservedSmem.offset0,0x4
